	.headerflags	@"EF_CUDA_TEXMODE_UNIFIED EF_CUDA_64BIT_ADDRESS EF_CUDA_ACCELERATORS EF_CUDA_SM90 EF_CUDA_VIRTUAL_SM(EF_CUDA_SM90)"
	.elftype	@"ET_EXEC"


//--------------------- .nv.info                  --------------------------
	.section	.nv.info,"",@"SHT_CUDA_INFO"
	.align	4


	//----- nvinfo : EIATTR_REGCOUNT
	.align		4
        /*0000*/ 	.byte	0x04, 0x2f
        /*0002*/ 	.short	(.L_1 - .L_0)
	.align		4
.L_0:
        /*0004*/ 	.word	index@(triton_mm)
        /*0008*/ 	.word	0x00000050


	//----- nvinfo : EIATTR_MIN_STACK_SIZE
	.align		4
.L_1:
        /*000c*/ 	.byte	0x04, 0x12
        /*000e*/ 	.short	(.L_3 - .L_2)
	.align		4
.L_2:
        /*0010*/ 	.word	index@(triton_mm)
        /*0014*/ 	.word	0x00000000


	//----- nvinfo : EIATTR_FRAME_SIZE
	.align		4
.L_3:
        /*0018*/ 	.byte	0x04, 0x11
        /*001a*/ 	.short	(.L_5 - .L_4)
	.align		4
.L_4:
        /*001c*/ 	.word	index@(triton_mm)
        /*0020*/ 	.word	0x00000000


	//----- nvinfo : EIATTR_MIN_STACK_SIZE
	.align		4
.L_5:
        /*0024*/ 	.byte	0x04, 0x12
        /*0026*/ 	.short	(.L_7 - .L_6)
	.align		4
.L_6:
        /*0028*/ 	.word	index@(triton_mm)
        /*002c*/ 	.word	0x00000000
.L_7:


//--------------------- .nv.info.triton_mm        --------------------------
	.section	.nv.info.triton_mm,"",@"SHT_CUDA_INFO"
	.sectionflags	@""
	.align	4


	//----- nvinfo : EIATTR_CUDA_API_VERSION
	.align		4
        /*0000*/ 	.byte	0x04, 0x37
        /*0002*/ 	.short	(.L_9 - .L_8)
.L_8:
        /*0004*/ 	.word	0x0000007c


	//----- nvinfo : EIATTR_KPARAM_INFO
	.align		4
.L_9:
        /*0008*/ 	.byte	0x04, 0x17
        /*000a*/ 	.short	(.L_11 - .L_10)
.L_10:
        /*000c*/ 	.word	0x00000000
        /*0010*/ 	.short	0x0004
        /*0012*/ 	.short	0x0020
        /*0014*/ 	.byte	0x00, 0xf0, 0x11, 0x00


	//----- nvinfo : EIATTR_KPARAM_INFO
	.align		4
.L_11:
        /*0018*/ 	.byte	0x04, 0x17
        /*001a*/ 	.short	(.L_13 - .L_12)
.L_12:
        /*001c*/ 	.word	0x00000000
        /*0020*/ 	.short	0x0003
        /*0022*/ 	.short	0x0018
        /*0024*/ 	.byte	0x00, 0xf0, 0x21, 0x00


	//----- nvinfo : EIATTR_KPARAM_INFO
	.align		4
.L_13:
        /*0028*/ 	.byte	0x04, 0x17
        /*002a*/ 	.short	(.L_15 - .L_14)
.L_14:
        /*002c*/ 	.word	0x00000000
        /*0030*/ 	.short	0x0002
        /*0032*/ 	.short	0x0010
        /*0034*/ 	.byte	0x00, 0xf0, 0x21, 0x00


	//----- nvinfo : EIATTR_KPARAM_INFO
	.align		4
.L_15:
        /*0038*/ 	.byte	0x04, 0x17
        /*003a*/ 	.short	(.L_17 - .L_16)
.L_16:
        /*003c*/ 	.word	0x00000000
        /*0040*/ 	.short	0x0001
        /*0042*/ 	.short	0x0008
        /*0044*/ 	.byte	0x00, 0xf0, 0x21, 0x00


	//----- nvinfo : EIATTR_KPARAM_INFO
	.align		4
.L_17:
        /*0048*/ 	.byte	0x04, 0x17
        /*004a*/ 	.short	(.L_19 - .L_18)
.L_18:
        /*004c*/ 	.word	0x00000000
        /*0050*/ 	.short	0x0000
        /*0052*/ 	.short	0x0000
        /*0054*/ 	.byte	0x00, 0xf0, 0x21, 0x00


	//----- nvinfo : EIATTR_SPARSE_MMA_MASK
	.align		4
.L_19:
        /*0058*/ 	.byte	0x03, 0x50
        /*005a*/ 	.short	0x0000


	//----- nvinfo : EIATTR_MAXREG_COUNT
	.align		4
        /*005c*/ 	.byte	0x03, 0x1b
        /*005e*/ 	.short	0x00ff


	//----- nvinfo : EIATTR_COOP_GROUP_MASK_REGIDS
	.align		4
        /*0060*/ 	.byte	0x04, 0x29
        /*0062*/ 	.short	(.L_21 - .L_20)


	//   ....[0]....
.L_20:
        /*0064*/ 	.word	0xffffffff


	//----- nvinfo : EIATTR_COOP_GROUP_INSTR_OFFSETS
	.align		4
.L_21:
        /*0068*/ 	.byte	0x04, 0x28
        /*006a*/ 	.short	(.L_23 - .L_22)


	//   ....[0]....
.L_22:
        /*006c*/ 	.word	0x00001a10


	//----- nvinfo : EIATTR_EXIT_INSTR_OFFSETS
	.align		4
.L_23:
        /*0070*/ 	.byte	0x04, 0x1c
        /*0072*/ 	.short	(.L_25 - .L_24)


	//   ....[0]....
.L_24:
        /*0074*/ 	.word	0x00000050


	//   ....[1]....
        /*0078*/ 	.word	0x00002880


	//   ....[2]....
        /*007c*/ 	.word	0x000028a0


	//----- nvinfo : EIATTR_MAX_THREADS
	.align		4
.L_25:
        /*0080*/ 	.byte	0x04, 0x05
        /*0082*/ 	.short	(.L_27 - .L_26)
.L_26:
        /*0084*/ 	.word	0x00000080
        /*0088*/ 	.word	0x00000001
        /*008c*/ 	.word	0x00000001


	//----- nvinfo : EIATTR_CBANK_PARAM_SIZE
	.align		4
.L_27:
        /*0090*/ 	.byte	0x03, 0x19
        /*0092*/ 	.short	0x0024


	//----- nvinfo : EIATTR_PARAM_CBANK
	.align		4
        /*0094*/ 	.byte	0x04, 0x0a
        /*0096*/ 	.short	(.L_29 - .L_28)
	.align		4
.L_28:
        /*0098*/ 	.word	index@(.nv.constant0.triton_mm)
        /*009c*/ 	.short	0x0210
        /*009e*/ 	.short	0x0024


	//----- nvinfo : EIATTR_SW_WAR
	.align		4
.L_29:
        /*00a0*/ 	.byte	0x04, 0x36
        /*00a2*/ 	.short	(.L_31 - .L_30)
.L_30:
        /*00a4*/ 	.word	0x00000008
.L_31:


//--------------------- .nv.callgraph             --------------------------
	.section	.nv.callgraph,"",@"SHT_CUDA_CALLGRAPH"
	.align	4
	.sectionentsize	8
	.align		4
        /*0000*/ 	.word	0x00000000
	.align		4
        /*0004*/ 	.word	0xffffffff
	.align		4
        /*0008*/ 	.word	0x00000000
	.align		4
        /*000c*/ 	.word	0xfffffffe
	.align		4
        /*0010*/ 	.word	0x00000000
	.align		4
        /*0014*/ 	.word	0xfffffffd
	.align		4
        /*0018*/ 	.word	0x00000000
	.align		4
        /*001c*/ 	.word	0xfffffffc


//--------------------- .text.triton_mm           --------------------------
	.section	.text.triton_mm,"ax",@progbits
	.sectionflags	@"SHF_BARRIERS=1"
	.align	128
        .global         triton_mm
        .type           triton_mm,@function
        .size           triton_mm,(.L_x_2 - triton_mm)
        .other          triton_mm,@"STO_CUDA_ENTRY STV_DEFAULT"
triton_mm:
.text.triton_mm:
[----:B------:R-:W1:Y:S02]  /*0000*/  LDC R1, c[0x0][0x28] ;  /* 0x00000a00ff017b82 */ /* 0x000e640000000800 */
[----:B------:R-:W2:Y:S01]  /*0010*/  LDC R7, c[0x0][0x230] ;  /* 0x00008c00ff077b82 */ /* 0x000ea20000000800 */
[----:B------:R-:W-:-:S04]  /*0020*/  IMAD.MOV.U32 R0, RZ, RZ, 0xc00 ;  /* 0x00000c00ff007424 */ /* 0x000fc800078e00ff */
[----:B--2---:R-:W-:-:S05]  /*0030*/  IMAD R0, R7, R0, 0xc00000 ;  /* 0x00c0000007007424 */ /* 0x004fca00078e0200 */
[----:B------:R-:W-:-:S13]  /*0040*/  ISETP.NE.AND P0, PT, R0, RZ, PT ;  /* 0x000000ff0000720c */ /* 0x000fda0003f05270 */
[----:B------:R-:W-:Y:S05]  /*0050*/  @!P0 EXIT ;  /* 0x000000000000894d */ /* 0x000fea0003800000 */
[----:B------:R-:W2:Y:S01]  /*0060*/  S2R R6, SR_CTAID.X ;  /* 0x0000000000067919 */ /* 0x000ea20000002500 */
[----:B------:R-:W-:Y:S01]  /*0070*/  VIADD R0, R7, 0x103f ;  /* 0x0000103f07007836 */ /* 0x000fe20000000000 */
[----:B------:R-:W3:Y:S01]  /*0080*/  S2UR UR4, SR_CgaCtaId ;  /* 0x00000000000479c3 */ /* 0x000ee20000008800 */
[----:B------:R-:W-:Y:S01]  /*0090*/  UMOV UR10, 0x400 ;  /* 0x00000400000a7882 */ /* 0x000fe20000000000 */
[----:B------:R-:W4:Y:S01]  /*00a0*/  S2R R72, SR_TID.X ;  /* 0x0000000000487919 */ /* 0x000f220000002100 */
[----:B------:R-:W-:Y:S01]  /*00b0*/  ULDC.64 UR14, c[0x0][0x208] ;  /* 0x00008200000e7ab9 */ /* 0x000fe20000000a00 */
[----:B------:R-:W-:Y:S01]  /*00c0*/  SHF.R.S32.HI R3, RZ, 0x1f, R0 ;  /* 0x0000001fff037819 */ /* 0x000fe20000011400 */
[----:B------:R-:W-:Y:S01]  /*00d0*/  IMAD.MOV.U32 R74, RZ, RZ, -0x80 ;  /* 0xffffff80ff4a7424 */ /* 0x000fe200078e00ff */
[----:B------:R-:W-:Y:S01]  /*00e0*/  UMOV UR12, 0x3 ;  /* 0x00000003000c7882 */ /* 0x000fe20000000000 */
[----:B------:R-:W-:Y:S01]  /*00f0*/  UMOV UR11, 0xffffffff ;  /* 0xffffffff000b7882 */ /* 0x000fe20000000000 */
[----:B------:R-:W-:Y:S01]  /*0100*/  LEA.HI R3, R3, R0, RZ, 0x6 ;  /* 0x0000000003037211 */ /* 0x000fe200078f30ff */
[----:B------:R-:W5:Y:S01]  /*0110*/  LDC.64 R62, c[0x0][0x218] ;  /* 0x00008600ff3e7b82 */ /* 0x000f620000000a00 */
[----:B------:R-:W-:Y:S01]  /*0120*/  UMOV UR6, URZ ;  /* 0x0000003f00067c82 */ /* 0x000fe20008000000 */
[----:B------:R-:W-:-:S06]  /*0130*/  UMOV UR7, URZ ;  /* 0x0000003f00077c82 */ /* 0x000fcc0008000000 */
[----:B------:R-:W5:Y:S01]  /*0140*/  LDC.64 R70, c[0x0][0x220] ;  /* 0x00008800ff467b82 */ /* 0x000f620000000a00 */
[----:B---3--:R-:W-:-:S04]  /*0150*/  UPRMT UR10, UR4, 0x654, UR10 ;  /* 0x00000654040a7896 */ /* 0x008fc8000800000a */
[----:B------:R-:W-:Y:S01]  /*0160*/  UIADD3 UR13, UR10, 0x14000, URZ ;  /* 0x000140000a0d7890 */ /* 0x000fe2000fffe03f */
[C---:B--2---:R-:W-:Y:S01]  /*0170*/  IMAD.HI R2, R6.reuse, 0x2aaaaaab, RZ ;  /* 0x2aaaaaab06027827 */ /* 0x044fe200078e02ff */
[----:B------:R-:W-:Y:S02]  /*0180*/  IABS R10, R6 ;  /* 0x00000006000a7213 */ /* 0x000fe40000000000 */
[----:B------:R-:W-:Y:S02]  /*0190*/  ISETP.GE.AND P1, PT, R6, RZ, PT ;  /* 0x000000ff0600720c */ /* 0x000fe40003f26270 */
[----:B------:R-:W-:Y:S02]  /*01a0*/  SHF.R.U32.HI R5, RZ, 0x1f, R2 ;  /* 0x0000001fff057819 */ /* 0x000fe40000011602 */
[----:B----4-:R-:W-:Y:S02]  /*01b0*/  SHF.R.U32.HI R20, RZ, 0x4, R72 ;  /* 0x00000004ff147819 */ /* 0x010fe40000011648 */
[----:B------:R-:W-:-:S02]  /*01c0*/  LEA.HI.SX32 R5, R2, R5, 0x19 ;  /* 0x0000000502057211 */ /* 0x000fc400078fcaff */
[----:B------:R-:W-:Y:S02]  /*01d0*/  SGXT.U32 R20, R20, 0x3 ;  /* 0x000000031414781a */ /* 0x000fe40000000000 */
[----:B------:R-:W-:Y:S01]  /*01e0*/  LOP3.LUT R49, R72, 0x8, RZ, 0xc0, !PT ;  /* 0x0000000848317812 */ /* 0x000fe200078ec0ff */
[----:B------:R-:W-:Y:S01]  /*01f0*/  IMAD.SHL.U32 R8, R5, 0x8, RZ ;  /* 0x0000000805087824 */ /* 0x000fe200078e00ff */
[C---:B------:R-:W-:Y:S01]  /*0200*/  LOP3.LUT R12, R20.reuse, 0x28, RZ, 0xfc, !PT ;  /* 0x00000028140c7812 */ /* 0x040fe200078efcff */
[C---:B------:R-:W-:Y:S01]  /*0210*/  IMAD.SHL.U32 R19, R20.reuse, 0x8, RZ ;  /* 0x0000000814137824 */ /* 0x040fe200078e00ff */
[C---:B------:R-:W-:Y:S01]  /*0220*/  LOP3.LUT R11, R20.reuse, 0x20, RZ, 0xfc, !PT ;  /* 0x00000020140b7812 */ /* 0x040fe200078efcff */
[----:B------:R-:W-:Y:S01]  /*0230*/  IMAD.SHL.U32 R21, R20, 0x40, RZ ;  /* 0x0000004014157824 */ /* 0x000fe200078e00ff */
[----:B------:R-:W-:Y:S01]  /*0240*/  LEA.HI.SX32 R3, R3, -R8, 0x1a ;  /* 0x8000000803037211 */ /* 0x000fe200078fd2ff */
[----:B------:R-:W-:Y:S01]  /*0250*/  IMAD.SHL.U32 R27, R12, 0x40, RZ ;  /* 0x000000400c1b7824 */ /* 0x000fe200078e00ff */
[C---:B------:R-:W-:Y:S01]  /*0260*/  LOP3.LUT R13, R20.reuse, 0x30, RZ, 0xfc, !PT ;  /* 0x00000030140d7812 */ /* 0x040fe200078efcff */
[----:B------:R-:W-:Y:S01]  /*0270*/  IMAD.SHL.U32 R17, R49, 0x200, RZ ;  /* 0x0000020031117824 */ /* 0x000fe200078e00ff */
[----:B------:R-:W-:Y:S01]  /*0280*/  VIMNMX R4, R3, 0x8, PT ;  /* 0x0000000803047848 */ /* 0x000fe20003fe0100 */
[----:B------:R-:W-:Y:S01]  /*0290*/  IMAD.SHL.U32 R11, R11, 0x40, RZ ;  /* 0x000000400b0b7824 */ /* 0x000fe200078e00ff */
[----:B------:R-:W-:Y:S01]  /*02a0*/  LOP3.LUT R14, R20, 0x38, RZ, 0xfc, !PT ;  /* 0x00000038140e7812 */ /* 0x000fe200078efcff */
[----:B------:R-:W-:Y:S01]  /*02b0*/  IMAD.SHL.U32 R13, R13, 0x40, RZ ;  /* 0x000000400d0d7824 */ /* 0x000fe200078e00ff */
[----:B------:R-:W-:-:S02]  /*02c0*/  IABS R30, R4 ;  /* 0x00000004001e7213 */ /* 0x000fc40000000000 */
[----:B------:R-:W-:Y:S01]  /*02d0*/  SHF.R.U32.HI R58, RZ, 0x2, R72 ;  /* 0x00000002ff3a7819 */ /* 0x000fe20000011648 */
[----:B------:R-:W-:Y:S01]  /*02e0*/  IMAD.SHL.U32 R28, R14, 0x40, RZ ;  /* 0x000000400e1c7824 */ /* 0x000fe200078e00ff */
[----:B------:R-:W2:Y:S02]  /*02f0*/  I2F.RP R0, R30 ;  /* 0x0000001e00007306 */ /* 0x000ea40000209400 */
[----:B------:R-:W-:-:S06]  /*0300*/  SGXT.U32 R58, R58, 0x5 ;  /* 0x000000053a3a781a */ /* 0x000fcc0000000000 */
[----:B--2---:R-:W2:Y:S02]  /*0310*/  MUFU.RCP R0, R0 ;  /* 0x0000000000007308 */ /* 0x004ea40000001000 */
[----:B--2---:R-:W-:Y:S02]  /*0320*/  VIADD R2, R0, 0xffffffe ;  /* 0x0ffffffe00027836 */ /* 0x004fe40000000000 */
[----:B------:R-:W-:-:S04]  /*0330*/  VIADD R0, R7, 0x1000 ;  /* 0x0000100007007836 */ /* 0x000fc80000000000 */
[----:B------:R2:W3:Y:S01]  /*0340*/  F2I.FTZ.U32.TRUNC.NTZ R3, R2 ;  /* 0x0000000200037305 */ /* 0x0004e2000021f000 */
[----:B------:R-:W-:Y:S01]  /*0350*/  IMAD R7, R5, -0x300, R6 ;  /* 0xfffffd0005077824 */ /* 0x000fe200078e0206 */
[----:B------:R-:W-:Y:S01]  /*0360*/  LOP3.LUT R6, R20, 0x10, RZ, 0xfc, !PT ;  /* 0x0000001014067812 */ /* 0x000fe200078efcff */
[----:B------:R-:W-:Y:S01]  /*0370*/  IMAD.MOV.U32 R5, RZ, RZ, R10 ;  /* 0x000000ffff057224 */ /* 0x000fe200078e000a */
[----:B------:R-:W-:Y:S02]  /*0380*/  IABS R16, R0 ;  /* 0x0000000000107213 */ /* 0x000fe40000000000 */
[----:B------:R-:W-:Y:S01]  /*0390*/  IABS R10, R7 ;  /* 0x00000007000a7213 */ /* 0x000fe20000000000 */
[----:B------:R-:W-:Y:S01]  /*03a0*/  IMAD.SHL.U32 R23, R6, 0x40, RZ ;  /* 0x0000004006177824 */ /* 0x000fe200078e00ff */
[----:B------:R-:W4:Y:S01]  /*03b0*/  I2F.RP R15, R16 ;  /* 0x00000010000f7306 */ /* 0x000f220000209400 */
[----:B--2---:R-:W-:Y:S02]  /*03c0*/  IMAD.MOV.U32 R2, RZ, RZ, RZ ;  /* 0x000000ffff027224 */ /* 0x004fe400078e00ff */
[----:B---3--:R-:W-:-:S04]  /*03d0*/  IMAD.MOV R9, RZ, RZ, -R3 ;  /* 0x000000ffff097224 */ /* 0x008fc800078e0a03 */
[----:B------:R-:W-:-:S04]  /*03e0*/  IMAD R9, R9, R30, RZ ;  /* 0x0000001e09097224 */ /* 0x000fc800078e02ff */
[----:B------:R-:W-:Y:S01]  /*03f0*/  IMAD.HI.U32 R3, R3, R9, R2 ;  /* 0x0000000903037227 */ /* 0x000fe200078e0002 */
[----:B------:R-:W-:Y:S01]  /*0400*/  IABS R9, R4 ;  /* 0x0000000400097213 */ /* 0x000fe20000000000 */
[----:B----4-:R-:W2:Y:S04]  /*0410*/  MUFU.RCP R15, R15 ;  /* 0x0000000f000f7308 */ /* 0x010ea80000001000 */
[----:B------:R-:W-:Y:S02]  /*0420*/  IMAD.MOV R9, RZ, RZ, -R9 ;  /* 0x000000ffff097224 */ /* 0x000fe400078e0a09 */
[----:B------:R-:W-:-:S04]  /*0430*/  IMAD.HI.U32 R2, R3, R5, RZ ;  /* 0x0000000503027227 */ /* 0x000fc800078e00ff */
[----:B------:R-:W-:Y:S02]  /*0440*/  IMAD R5, R2, R9, R5 ;  /* 0x0000000902057224 */ /* 0x000fe400078e0205 */
[----:B------:R-:W-:Y:S01]  /*0450*/  IMAD.HI.U32 R18, R3, R10, RZ ;  /* 0x0000000a03127227 */ /* 0x000fe200078e00ff */
[----:B------:R-:W-:Y:S02]  /*0460*/  LOP3.LUT R3, R20, 0x8, RZ, 0xfc, !PT ;  /* 0x0000000814037812 */ /* 0x000fe400078efcff */
[----:B------:R-:W-:Y:S01]  /*0470*/  ISETP.GT.U32.AND P0, PT, R30, R5, PT ;  /* 0x000000051e00720c */ /* 0x000fe20003f04070 */
[----:B------:R-:W-:Y:S01]  /*0480*/  IMAD R9, R18, R9, R10 ;  /* 0x0000000912097224 */ /* 0x000fe200078e020a */
[----:B------:R-:W-:Y:S01]  /*0490*/  LOP3.LUT R10, R20, 0x18, RZ, 0xfc, !PT ;  /* 0x00000018140a7812 */ /* 0x000fe200078efcff */
[----:B------:R-:W-:Y:S02]  /*04a0*/  IMAD.SHL.U32 R2, R72, 0x8, RZ ;  /* 0x0000000848027824 */ /* 0x000fe400078e00ff */
[----:B------:R-:W-:Y:S01]  /*04b0*/  IMAD.SHL.U32 R3, R3, 0x40, RZ ;  /* 0x0000004003037824 */ /* 0x000fe200078e00ff */
[----:B------:R-:W-:Y:S01]  /*04c0*/  ISETP.GT.U32.AND P2, PT, R30, R9, PT ;  /* 0x000000091e00720c */ /* 0x000fe20003f44070 */
[----:B------:R-:W-:Y:S01]  /*04d0*/  IMAD.SHL.U32 R25, R10, 0x40, RZ ;  /* 0x000000400a197824 */ /* 0x000fe200078e00ff */
[----:B------:R-:W-:Y:S01]  /*04e0*/  LOP3.LUT R12, R19, 0x38, R2, 0x78, !PT ;  /* 0x00000038130c7812 */ /* 0x000fe200078e7802 */
[----:B--2---:R-:W-:Y:S01]  /*04f0*/  VIADD R19, R15, 0xffffffe ;  /* 0x0ffffffe0f137836 */ /* 0x004fe20000000000 */
[----:B------:R-:W-:-:S02]  /*0500*/  LOP3.LUT R15, RZ, R4, RZ, 0x33, !PT ;  /* 0x00000004ff0f7212 */ /* 0x000fc400078e33ff */
[----:B------:R-:W-:Y:S01]  /*0510*/  LOP3.LUT R10, R7, R4, RZ, 0x3c, !PT ;  /* 0x00000004070a7212 */ /* 0x000fe200078e3cff */
[--C-:B------:R-:W-:Y:S01]  /*0520*/  @!P0 IMAD.IADD R5, R5, 0x1, -R30.reuse ;  /* 0x0000000105058824 */ /* 0x100fe200078e0a1e */
[----:B------:R-:W-:Y:S01]  /*0530*/  LOP3.LUT R14, R12, R21, RZ, 0xfc, !PT ;  /* 0x000000150c0e7212 */ /* 0x000fe200078efcff */
[----:B------:R-:W2:Y:S01]  /*0540*/  F2I.FTZ.U32.TRUNC.NTZ R19, R19 ;  /* 0x0000001300137305 */ /* 0x000ea2000021f000 */
[-C--:B------:R-:W-:Y:S01]  /*0550*/  LOP3.LUT R22, R3, R12.reuse, RZ, 0xfc, !PT ;  /* 0x0000000c03167212 */ /* 0x080fe200078efcff */
[----:B------:R-:W-:Y:S01]  /*0560*/  IMAD.SHL.U32 R21, R49, 0x100, RZ ;  /* 0x0000010031157824 */ /* 0x000fe200078e00ff */
[----:B------:R-:W-:Y:S01]  /*0570*/  ISETP.GT.U32.AND P0, PT, R30, R5, PT ;  /* 0x000000051e00720c */ /* 0x000fe20003f04070 */
[----:B------:R-:W-:Y:S01]  /*0580*/  @!P2 IMAD.IADD R9, R9, 0x1, -R30 ;  /* 0x000000010909a824 */ /* 0x000fe200078e0a1e */
[-C--:B------:R-:W-:Y:S01]  /*0590*/  LOP3.LUT R24, R23, R12.reuse, RZ, 0xfc, !PT ;  /* 0x0000000c17187212 */ /* 0x080fe200078efcff */
[----:B------:R-:W-:Y:S01]  /*05a0*/  @!P2 VIADD R18, R18, 0x1 ;  /* 0x000000011212a836 */ /* 0x000fe20000000000 */
[----:B------:R-:W-:Y:S01]  /*05b0*/  LOP3.LUT R26, R25, R12, RZ, 0xfc, !PT ;  /* 0x0000000c191a7212 */ /* 0x000fe200078efcff */
[----:B------:R-:W-:Y:S01]  /*05c0*/  IMAD.SHL.U32 R49, R49, 0x8, RZ ;  /* 0x0000000831317824 */ /* 0x000fe200078e00ff */
[----:B------:R-:W-:-:S02]  /*05d0*/  ISETP.GE.AND P3, PT, R10, RZ, PT ;  /* 0x000000ff0a00720c */ /* 0x000fc40003f66270 */
[----:B------:R-:W-:Y:S02]  /*05e0*/  LOP3.LUT R3, R17, R11, R12, 0xfe, !PT ;  /* 0x0000000b11037212 */ /* 0x000fe400078efe0c */
[----:B------:R-:W-:Y:S01]  /*05f0*/  LOP3.LUT R10, R26, R17, RZ, 0xfc, !PT ;  /* 0x000000111a0a7212 */ /* 0x000fe200078efcff */
[----:B--2---:R-:W-:Y:S01]  /*0600*/  IMAD.MOV R25, RZ, RZ, -R19 ;  /* 0x000000ffff197224 */ /* 0x004fe200078e0a13 */
[----:B------:R-:W-:Y:S01]  /*0610*/  LOP3.LUT R11, R14, R21, RZ, 0xfc, !PT ;  /* 0x000000150e0b7212 */ /* 0x000fe200078efcff */
[----:B------:R-:W-:Y:S01]  /*0620*/  @!P0 IMAD.IADD R5, R5, 0x1, -R30 ;  /* 0x0000000105058824 */ /* 0x000fe200078e0a1e */
[----:B------:R-:W-:Y:S02]  /*0630*/  ISETP.NE.AND P0, PT, R4, RZ, PT ;  /* 0x000000ff0400720c */ /* 0x000fe40003f05270 */
[----:B------:R-:W-:Y:S01]  /*0640*/  LOP3.LUT R4, R17, R27, R12, 0xfe, !PT ;  /* 0x0000001b11047212 */ /* 0x000fe200078efe0c */
[----:B------:R-:W-:Y:S01]  /*0650*/  IMAD.MOV.U32 R6, RZ, RZ, R5 ;  /* 0x000000ffff067224 */ /* 0x000fe200078e0005 */
[----:B------:R-:W-:-:S02]  /*0660*/  LOP3.LUT R5, R17, R13, R12, 0xfe, !PT ;  /* 0x0000000d11057212 */ /* 0x000fc400078efe0c */
[C---:B------:R-:W-:Y:S01]  /*0670*/  LOP3.LUT R13, R24.reuse, R21, RZ, 0xfc, !PT ;  /* 0x00000015180d7212 */ /* 0x040fe200078efcff */
[----:B------:R-:W-:Y:S01]  /*0680*/  @!P1 IMAD.MOV R6, RZ, RZ, -R6 ;  /* 0x000000ffff069224 */ /* 0x000fe200078e0a06 */
[----:B------:R-:W-:Y:S02]  /*0690*/  ISETP.GE.U32.AND P1, PT, R9, R30, PT ;  /* 0x0000001e0900720c */ /* 0x000fe40003f26070 */
[----:B------:R-:W-:Y:S02]  /*06a0*/  LOP3.LUT R9, R24, R17, RZ, 0xfc, !PT ;  /* 0x0000001118097212 */ /* 0x000fe400078efcff */
[----:B------:R-:W-:Y:S02]  /*06b0*/  SEL R7, R15, R6, !P0 ;  /* 0x000000060f077207 */ /* 0x000fe40004000000 */
[----:B------:R-:W-:Y:S02]  /*06c0*/  LOP3.LUT R6, R17, R28, R12, 0xfe, !PT ;  /* 0x0000001c11067212 */ /* 0x000fe400078efe0c */
[----:B------:R-:W-:Y:S01]  /*06d0*/  LOP3.LUT R12, R22, R21, RZ, 0xfc, !PT ;  /* 0x00000015160c7212 */ /* 0x000fe200078efcff */
[----:B------:R-:W-:Y:S01]  /*06e0*/  IMAD.IADD R23, R8, 0x1, R7 ;  /* 0x0000000108177824 */ /* 0x000fe200078e0207 */
[----:B------:R-:W-:-:S02]  /*06f0*/  LOP3.LUT R7, R14, R17, RZ, 0xfc, !PT ;  /* 0x000000110e077212 */ /* 0x000fc400078efcff */
[----:B------:R-:W-:Y:S01]  /*0700*/  LOP3.LUT R8, R22, R17, RZ, 0xfc, !PT ;  /* 0x0000001116087212 */ /* 0x000fe200078efcff */
[----:B------:R-:W-:Y:S01]  /*0710*/  @P1 VIADD R18, R18, 0x1 ;  /* 0x0000000112121836 */ /* 0x000fe20000000000 */
[----:B------:R-:W-:Y:S01]  /*0720*/  LOP3.LUT R14, R26, R21, RZ, 0xfc, !PT ;  /* 0x000000151a0e7212 */ /* 0x000fe200078efcff */
[----:B------:R-:W-:Y:S01]  /*0730*/  IMAD.SHL.U32 R17, R23, 0x40, RZ ;  /* 0x0000004017117824 */ /* 0x000fe200078e00ff */
[----:B------:R-:W-:Y:S01]  /*0740*/  IABS R23, R0 ;  /* 0x0000000000177213 */ /* 0x000fe20000000000 */
[----:B------:R-:W-:Y:S01]  /*0750*/  IMAD.MOV.U32 R22, RZ, RZ, R18 ;  /* 0x000000ffff167224 */ /* 0x000fe200078e0012 */
[----:B------:R-:W-:Y:S01]  /*0760*/  LEA R59, R7, UR10, 0x1 ;  /* 0x0000000a073b7c11 */ /* 0x000fe2000f8e08ff */
[----:B------:R-:W-:Y:S01]  /*0770*/  IMAD R21, R25, R16, RZ ;  /* 0x0000001019157224 */ /* 0x000fe200078e02ff */
[----:B------:R-:W-:Y:S01]  /*0780*/  LOP3.LUT R26, R17, R20, RZ, 0xfc, !PT ;  /* 0x00000014111a7212 */ /* 0x000fe200078efcff */
[----:B------:R-:W-:Y:S01]  /*0790*/  IMAD.MOV.U32 R18, RZ, RZ, RZ ;  /* 0x000000ffff127224 */ /* 0x000fe200078e00ff */
[----:B------:R-:W-:Y:S01]  /*07a0*/  LOP3.LUT R28, R17, 0x8, R20, 0xfe, !PT ;  /* 0x00000008111c7812 */ /* 0x000fe200078efe14 */
[----:B------:R-:W-:Y:S01]  /*07b0*/  @!P3 IMAD.MOV R22, RZ, RZ, -R22 ;  /* 0x000000ffff16b224 */ /* 0x000fe200078e0a16 */
[----:B------:R-:W-:Y:S01]  /*07c0*/  LOP3.LUT R30, R17, 0x10, R20, 0xfe, !PT ;  /* 0x00000010111e7812 */ /* 0x000fe200078efe14 */
[----:B------:R-:W-:Y:S01]  /*07d0*/  IMAD.HI.U32 R18, R19, R21, R18 ;  /* 0x0000001513127227 */ /* 0x000fe200078e0012 */
[----:B------:R-:W-:-:S02]  /*07e0*/  IABS R21, R26 ;  /* 0x0000001a00157213 */ /* 0x000fc40000000000 */
[----:B------:R-:W-:Y:S01]  /*07f0*/  SEL R15, R15, R22, !P0 ;  /* 0x000000160f0f7207 */ /* 0x000fe20004000000 */
[----:B------:R-:W-:Y:S01]  /*0800*/  IMAD.MOV R33, RZ, RZ, -R23 ;  /* 0x000000ffff217224 */ /* 0x000fe200078e0a17 */
[----:B------:R-:W-:Y:S01]  /*0810*/  IABS R22, R28 ;  /* 0x0000001c00167213 */ /* 0x000fe20000000000 */
[C---:B------:R-:W-:Y:S01]  /*0820*/  IMAD.HI.U32 R19, R18.reuse, R21, RZ ;  /* 0x0000001512137227 */ /* 0x040fe200078e00ff */
[----:B------:R-:W-:Y:S02]  /*0830*/  IABS R23, R30 ;  /* 0x0000001e00177213 */ /* 0x000fe40000000000 */
[----:B------:R-:W-:Y:S01]  /*0840*/  LOP3.LUT R32, R17, 0x18, R20, 0xfe, !PT ;  /* 0x0000001811207812 */ /* 0x000fe200078efe14 */
[----:B------:R-:W-:Y:S01]  /*0850*/  IMAD R19, R19, R33, R21 ;  /* 0x0000002113137224 */ /* 0x000fe200078e0215 */
[----:B------:R-:W-:Y:S01]  /*0860*/  LOP3.LUT R36, R17, 0x28, R20, 0xfe, !PT ;  /* 0x0000002811247812 */ /* 0x000fe200078efe14 */
[----:B------:R-:W-:Y:S01]  /*0870*/  IMAD.HI.U32 R21, R18, R22, RZ ;  /* 0x0000001612157227 */ /* 0x000fe200078e00ff */
[----:B------:R-:W-:-:S02]  /*0880*/  IABS R25, R32 ;  /* 0x0000002000197213 */ /* 0x000fc40000000000 */
[----:B------:R-:W-:Y:S01]  /*0890*/  IABS R29, R36 ;  /* 0x00000024001d7213 */ /* 0x000fe20000000000 */
[----:B------:R-:W-:Y:S01]  /*08a0*/  IMAD R21, R21, R33, R22 ;  /* 0x0000002115157224 */ /* 0x000fe200078e0216 */
[----:B------:R-:W-:Y:S01]  /*08b0*/  ISETP.GT.U32.AND P1, PT, R16, R19, PT ;  /* 0x000000131000720c */ /* 0x000fe20003f24070 */
[----:B------:R-:W-:Y:S01]  /*08c0*/  IMAD.HI.U32 R22, R18, R23, RZ ;  /* 0x0000001712167227 */ /* 0x000fe200078e00ff */
[----:B------:R-:W-:Y:S02]  /*08d0*/  LOP3.LUT R34, R17, 0x20, R20, 0xfe, !PT ;  /* 0x0000002011227812 */ /* 0x000fe400078efe14 */
[----:B------:R-:W-:Y:S01]  /*08e0*/  ISETP.GT.U32.AND P2, PT, R16, R21, PT ;  /* 0x000000151000720c */ /* 0x000fe20003f44070 */
[----:B------:R-:W-:Y:S01]  /*08f0*/  IMAD R23, R22, R33, R23 ;  /* 0x0000002116177224 */ /* 0x000fe200078e0217 */
[----:B------:R-:W-:Y:S01]  /*0900*/  IABS R27, R34 ;  /* 0x00000022001b7213 */ /* 0x000fe20000000000 */
[----:B------:R-:W-:Y:S01]  /*0910*/  IMAD.HI.U32 R24, R18, R25, RZ ;  /* 0x0000001912187227 */ /* 0x000fe200078e00ff */
[----:B------:R-:W-:-:S02]  /*0920*/  LOP3.LUT R37, R17, 0x30, R20, 0xfe, !PT ;  /* 0x0000003011257812 */ /* 0x000fc400078efe14 */
[----:B------:R-:W-:Y:S01]  /*0930*/  ISETP.GT.U32.AND P5, PT, R16, R23, PT ;  /* 0x000000171000720c */ /* 0x000fe20003fa4070 */
[----:B------:R-:W-:Y:S01]  /*0940*/  IMAD R25, R24, R33, R25 ;  /* 0x0000002118197224 */ /* 0x000fe200078e0219 */
[----:B------:R-:W-:Y:S01]  /*0950*/  IABS R31, R37 ;  /* 0x00000025001f7213 */ /* 0x000fe20000000000 */
[----:B------:R-:W-:Y:S01]  /*0960*/  IMAD.HI.U32 R24, R18, R29, RZ ;  /* 0x0000001d12187227 */ /* 0x000fe200078e00ff */
[----:B------:R-:W-:Y:S02]  /*0970*/  LOP3.LUT R38, R17, 0x38, R20, 0xfe, !PT ;  /* 0x0000003811267812 */ /* 0x000fe400078efe14 */
[----:B------:R-:W-:Y:S01]  /*0980*/  ISETP.GT.U32.AND P0, PT, R16, R25, PT ;  /* 0x000000191000720c */ /* 0x000fe20003f04070 */
[----:B------:R-:W-:Y:S01]  /*0990*/  IMAD R29, R24, R33, R29 ;  /* 0x00000021181d7224 */ /* 0x000fe200078e021d */
[----:B------:R-:W-:Y:S01]  /*09a0*/  IABS R35, R38 ;  /* 0x0000002600237213 */ /* 0x000fe20000000000 */
[--C-:B------:R-:W-:Y:S01]  /*09b0*/  @!P2 IMAD.IADD R21, R21, 0x1, -R16.reuse ;  /* 0x000000011515a824 */ /* 0x100fe200078e0a10 */
[----:B------:R-:W-:Y:S01]  /*09c0*/  ISETP.GE.AND P4, PT, R26, RZ, PT ;  /* 0x000000ff1a00720c */ /* 0x000fe20003f86270 */
[--C-:B------:R-:W-:Y:S01]  /*09d0*/  @!P1 IMAD.IADD R19, R19, 0x1, -R16.reuse ;  /* 0x0000000113139824 */ /* 0x100fe200078e0a10 */
[C---:B------:R-:W-:Y:S01]  /*09e0*/  ISETP.GT.U32.AND P1, PT, R16.reuse, R29, PT ;  /* 0x0000001d1000720c */ /* 0x040fe20003f24070 */
[----:B------:R-:W-:Y:S01]  /*09f0*/  @!P5 IMAD.IADD R23, R23, 0x1, -R16 ;  /* 0x000000011717d824 */ /* 0x000fe200078e0a10 */
[----:B------:R-:W-:Y:S01]  /*0a00*/  ISETP.GT.U32.AND P2, PT, R16, R21, PT ;  /* 0x000000151000720c */ /* 0x000fe20003f44070 */
[----:B------:R-:W-:Y:S01]  /*0a10*/  IMAD.HI.U32 R22, R18, R27, RZ ;  /* 0x0000001b12167227 */ /* 0x000fe200078e00ff */
[----:B------:R-:W-:-:S02]  /*0a20*/  ISETP.GE.AND P5, PT, R28, RZ, PT ;  /* 0x000000ff1c00720c */ /* 0x000fc40003fa6270 */
[----:B------:R-:W-:Y:S01]  /*0a30*/  ISETP.GT.U32.AND P6, PT, R16, R19, PT ;  /* 0x000000131000720c */ /* 0x000fe20003fc4070 */
[----:B------:R-:W-:Y:S01]  /*0a40*/  IMAD R27, R22, R33, R27 ;  /* 0x00000021161b7224 */ /* 0x000fe200078e021b */
[----:B------:R-:W-:Y:S01]  /*0a50*/  LEA R56, R8, UR10, 0x1 ;  /* 0x0000000a08387c11 */ /* 0x000fe2000f8e08ff */
[----:B------:R-:W-:Y:S01]  /*0a60*/  IMAD.HI.U32 R22, R18, R31, RZ ;  /* 0x0000001f12167227 */ /* 0x000fe200078e00ff */
[----:B------:R-:W-:Y:S02]  /*0a70*/  LEA R54, R9, UR10, 0x1 ;  /* 0x0000000a09367c11 */ /* 0x000fe4000f8e08ff */
[----:B------:R-:W-:Y:S01]  /*0a80*/  ISETP.GT.U32.AND P3, PT, R16, R27, PT ;  /* 0x0000001b1000720c */ /* 0x000fe20003f64070 */
[--C-:B------:R-:W-:Y:S01]  /*0a90*/  @!P0 IMAD.IADD R25, R25, 0x1, -R16.reuse ;  /* 0x0000000119198824 */ /* 0x100fe200078e0a10 */
[----:B------:R-:W-:Y:S01]  /*0aa0*/  ISETP.GE.AND P0, PT, R30, RZ, PT ;  /* 0x000000ff1e00720c */ /* 0x000fe20003f06270 */
[----:B------:R-:W-:Y:S01]  /*0ab0*/  IMAD R31, R22, R33, R31 ;  /* 0x00000021161f7224 */ /* 0x000fe200078e021f */
[----:B------:R-:W-:Y:S01]  /*0ac0*/  LEA R75, R10, UR10, 0x1 ;  /* 0x0000000a0a4b7c11 */ /* 0x000fe2000f8e08ff */
[--C-:B------:R-:W-:Y:S01]  /*0ad0*/  @!P1 IMAD.IADD R29, R29, 0x1, -R16.reuse ;  /* 0x000000011d1d9824 */ /* 0x100fe200078e0a10 */
[----:B------:R-:W-:Y:S01]  /*0ae0*/  ISETP.GT.U32.AND P1, PT, R16, R25, PT ;  /* 0x000000191000720c */ /* 0x000fe20003f24070 */
[----:B------:R-:W-:Y:S01]  /*0af0*/  @!P2 IMAD.IADD R21, R21, 0x1, -R16 ;  /* 0x000000011515a824 */ /* 0x000fe200078e0a10 */
[----:B------:R-:W-:Y:S01]  /*0b00*/  LEA R73, R3, UR10, 0x1 ;  /* 0x0000000a03497c11 */ /* 0x000fe2000f8e08ff */
[----:B------:R-:W-:Y:S01]  /*0b10*/  IMAD.HI.U32 R18, R18, R35, RZ ;  /* 0x0000002312127227 */ /* 0x000fe200078e00ff */
[----:B------:R-:W-:-:S02]  /*0b20*/  LEA R57, R4, UR10, 0x1 ;  /* 0x0000000a04397c11 */ /* 0x000fc4000f8e08ff */
[----:B------:R-:W-:Y:S01]  /*0b30*/  LEA R55, R5, UR10, 0x1 ;  /* 0x0000000a05377c11 */ /* 0x000fe2000f8e08ff */
[----:B------:R-:W-:Y:S01]  /*0b40*/  @!P5 IMAD.MOV R21, RZ, RZ, -R21 ;  /* 0x000000ffff15d224 */ /* 0x000fe200078e0a15 */
[----:B------:R-:W-:Y:S01]  /*0b50*/  ISETP.GT.U32.AND P5, PT, R16, R31, PT ;  /* 0x0000001f1000720c */ /* 0x000fe20003fa4070 */
[----:B------:R-:W-:Y:S01]  /*0b60*/  IMAD R33, R18, R33, R35 ;  /* 0x0000002112217224 */ /* 0x000fe200078e0223 */
[----:B------:R-:W-:Y:S01]  /*0b70*/  LEA R53, R6, UR10, 0x1 ;  /* 0x0000000a06357c11 */ /* 0x000fe2000f8e08ff */
[--C-:B------:R-:W-:Y:S01]  /*0b80*/  @!P3 IMAD.IADD R27, R27, 0x1, -R16.reuse ;  /* 0x000000011b1bb824 */ /* 0x100fe200078e0a10 */
[C---:B------:R-:W-:Y:S01]  /*0b90*/  ISETP.GT.U32.AND P3, PT, R16.reuse, R29, PT ;  /* 0x0000001d1000720c */ /* 0x040fe20003f64070 */
[--C-:B------:R-:W-:Y:S01]  /*0ba0*/  @!P1 IMAD.IADD R25, R25, 0x1, -R16.reuse ;  /* 0x0000000119199824 */ /* 0x100fe200078e0a10 */
[C---:B------:R-:W-:Y:S01]  /*0bb0*/  ISETP.GT.U32.AND P1, PT, R16.reuse, R33, PT ;  /* 0x000000211000720c */ /* 0x040fe20003f24070 */
[--C-:B------:R-:W-:Y:S01]  /*0bc0*/  @!P6 IMAD.IADD R19, R19, 0x1, -R16.reuse ;  /* 0x000000011313e824 */ /* 0x100fe200078e0a10 */
[C---:B------:R-:W-:Y:S01]  /*0bd0*/  ISETP.GT.U32.AND P6, PT, R16.reuse, R23, PT ;  /* 0x000000171000720c */ /* 0x040fe20003fc4070 */
[----:B------:R-:W-:Y:S01]  /*0be0*/  IMAD.SHL.U32 R15, R15, 0x20, RZ ;  /* 0x000000200f0f7824 */ /* 0x000fe200078e00ff */
[----:B------:R-:W-:Y:S01]  /*0bf0*/  ISETP.GT.U32.AND P2, PT, R16, R27, PT ;  /* 0x0000001b1000720c */ /* 0x000fe20003f44070 */
[----:B------:R-:W-:Y:S01]  /*0c00*/  @!P4 IMAD.MOV R19, RZ, RZ, -R19 ;  /* 0x000000ffff13c224 */ /* 0x000fe200078e0a13 */
[----:B------:R-:W-:Y:S01]  /*0c10*/  ISETP.GE.AND P4, PT, R32, RZ, PT ;  /* 0x000000ff2000720c */ /* 0x000fe20003f86270 */
[----:B------:R-:W-:Y:S01]  /*0c20*/  @!P5 IMAD.IADD R31, R31, 0x1, -R16 ;  /* 0x000000011f1fd824 */ /* 0x000fe200078e0a10 */
[----:B------:R-:W-:-:S02]  /*0c30*/  LOP3.LUT R32, R15, 0x18, R20, 0xfe, !PT ;  /* 0x000000180f207812 */ /* 0x000fc400078efe14 */
[----:B------:R-:W-:Y:S01]  /*0c40*/  LOP3.LUT R26, R15, R20, RZ, 0xfc, !PT ;  /* 0x000000140f1a7212 */ /* 0x000fe200078efcff */
[--C-:B------:R-:W-:Y:S01]  /*0c50*/  @!P3 IMAD.IADD R29, R29, 0x1, -R16.reuse ;  /* 0x000000011d1db824 */ /* 0x100fe200078e0a10 */
[----:B------:R-:W-:Y:S01]  /*0c60*/  ISETP.GT.U32.AND P5, PT, R16, R31, PT ;  /* 0x0000001f1000720c */ /* 0x000fe20003fa4070 */
[--C-:B------:R-:W-:Y:S01]  /*0c70*/  @!P1 IMAD.IADD R33, R33, 0x1, -R16.reuse ;  /* 0x0000000121219824 */ /* 0x100fe200078e0a10 */
[----:B------:R-:W-:Y:S01]  /*0c80*/  ISETP.GE.AND P3, PT, R37, RZ, PT ;  /* 0x000000ff2500720c */ /* 0x000fe20003f66270 */
[--C-:B------:R-:W-:Y:S01]  /*0c90*/  @!P6 IMAD.IADD R23, R23, 0x1, -R16.reuse ;  /* 0x000000011717e824 */ /* 0x100fe200078e0a10 */
[----:B------:R-:W-:Y:S01]  /*0ca0*/  ISETP.GE.AND P6, PT, R34, RZ, PT ;  /* 0x000000ff2200720c */ /* 0x000fe20003fc6270 */
[----:B------:R-:W-:Y:S01]  /*0cb0*/  @!P2 IMAD.IADD R27, R27, 0x1, -R16 ;  /* 0x000000011b1ba824 */ /* 0x000fe200078e0a10 */
[----:B------:R-:W-:Y:S01]  /*0cc0*/  ISETP.GT.U32.AND P1, PT, R16, R33, PT ;  /* 0x000000211000720c */ /* 0x000fe20003f24070 */
[----:B------:R-:W-:Y:S01]  /*0cd0*/  IMAD.HI R24, R32, 0x2aaaaaab, RZ ;  /* 0x2aaaaaab20187827 */ /* 0x000fe200078e02ff */
[----:B------:R-:W-:-:S02]  /*0ce0*/  ISETP.GE.AND P2, PT, R36, RZ, PT ;  /* 0x000000ff2400720c */ /* 0x000fc40003f46270 */
[----:B------:R-:W-:Y:S01]  /*0cf0*/  LOP3.LUT R28, R15, 0x8, R20, 0xfe, !PT ;  /* 0x000000080f1c7812 */ /* 0x000fe200078efe14 */
[----:B------:R-:W-:Y:S01]  /*0d00*/  IMAD.HI R18, R26, 0x2aaaaaab, RZ ;  /* 0x2aaaaaab1a127827 */ /* 0x000fe200078e02ff */
[----:B------:R-:W-:Y:S02]  /*0d10*/  LOP3.LUT R30, R15, 0x10, R20, 0xfe, !PT ;  /* 0x000000100f1e7812 */ /* 0x000fe400078efe14 */
[----:B------:R-:W-:Y:S01]  /*0d20*/  SHF.R.U32.HI R41, RZ, 0x1f, R24 ;  /* 0x0000001fff297819 */ /* 0x000fe20000011618 */
[----:B------:R-:W-:Y:S01]  /*0d30*/  @!P5 IMAD.IADD R31, R31, 0x1, -R16 ;  /* 0x000000011f1fd824 */ /* 0x000fe200078e0a10 */
[----:B------:R-:W-:Y:S01]  /*0d40*/  ISETP.GE.AND P5, PT, R38, RZ, PT ;  /* 0x000000ff2600720c */ /* 0x000fe20003fa6270 */
[----:B------:R-:W-:Y:S01]  /*0d50*/  IMAD.HI R20, R28, 0x2aaaaaab, RZ ;  /* 0x2aaaaaab1c147827 */ /* 0x000fe200078e02ff */
[----:B------:R-:W-:Y:S02]  /*0d60*/  SHF.R.U32.HI R35, RZ, 0x1f, R18 ;  /* 0x0000001fff237819 */ /* 0x000fe40000011612 */
[----:B------:R-:W-:Y:S01]  /*0d70*/  LEA.HI R41, R24, R41, RZ, 0x17 ;  /* 0x0000002918297211 */ /* 0x000fe200078fb8ff */
[----:B------:R-:W-:Y:S01]  /*0d80*/  IMAD.HI R22, R30, 0x2aaaaaab, RZ ;  /* 0x2aaaaaab1e167827 */ /* 0x000fe200078e02ff */
[----:B------:R-:W-:-:S02]  /*0d90*/  SHF.R.U32.HI R37, RZ, 0x1f, R20 ;  /* 0x0000001fff257819 */ /* 0x000fc40000011614 */
[----:B------:R-:W-:Y:S01]  /*0da0*/  LEA.HI R35, R18, R35, RZ, 0x17 ;  /* 0x0000002312237211 */ /* 0x000fe200078fb8ff */
[----:B------:R-:W-:Y:S01]  /*0db0*/  @!P1 IMAD.IADD R33, R33, 0x1, -R16 ;  /* 0x0000000121219824 */ /* 0x000fe200078e0a10 */
[----:B------:R-:W-:Y:S01]  /*0dc0*/  SHF.R.U32.HI R39, RZ, 0x1f, R22 ;  /* 0x0000001fff277819 */ /* 0x000fe20000011616 */
[----:B------:R-:W-:Y:S01]  /*0dd0*/  @!P0 IMAD.MOV R23, RZ, RZ, -R23 ;  /* 0x000000ffff178224 */ /* 0x000fe200078e0a17 */
[----:B------:R-:W-:Y:S01]  /*0de0*/  ISETP.NE.AND P1, PT, R0, RZ, PT ;  /* 0x000000ff0000720c */ /* 0x000fe20003f25270 */
[----:B------:R-:W-:Y:S01]  /*0df0*/  @!P4 IMAD.MOV R25, RZ, RZ, -R25 ;  /* 0x000000ffff19c224 */ /* 0x000fe200078e0a19 */
[----:B------:R-:W-:Y:S01]  /*0e00*/  LOP3.LUT R16, RZ, R0, RZ, 0x33, !PT ;  /* 0x00000000ff107212 */ /* 0x000fe200078e33ff */
[----:B------:R-:W-:Y:S01]  /*0e10*/  @!P6 IMAD.MOV R27, RZ, RZ, -R27 ;  /* 0x000000ffff1be224 */ /* 0x000fe200078e0a1b */
[----:B------:R-:W-:Y:S01]  /*0e20*/  LEA.HI R37, R20, R37, RZ, 0x17 ;  /* 0x0000002514257211 */ /* 0x000fe200078fb8ff */
[----:B------:R-:W-:Y:S01]  /*0e30*/  @!P2 IMAD.MOV R29, RZ, RZ, -R29 ;  /* 0x000000ffff1da224 */ /* 0x000fe200078e0a1d */
[----:B------:R-:W-:Y:S01]  /*0e40*/  LEA.HI R39, R22, R39, RZ, 0x17 ;  /* 0x0000002716277211 */ /* 0x000fe200078fb8ff */
[----:B------:R-:W-:Y:S01]  /*0e50*/  @!P3 IMAD.MOV R31, RZ, RZ, -R31 ;  /* 0x000000ffff1fb224 */ /* 0x000fe200078e0a1f */
[C---:B------:R-:W-:Y:S01]  /*0e60*/  SEL R19, R16.reuse, R19, !P1 ;  /* 0x0000001310137207 */ /* 0x040fe20004800000 */
[----:B------:R-:W-:Y:S01]  /*0e70*/  @!P5 IMAD.MOV R33, RZ, RZ, -R33 ;  /* 0x000000ffff21d224 */ /* 0x000fe200078e0a21 */
[C---:B------:R-:W-:Y:S01]  /*0e80*/  SEL R40, R16.reuse, R21, !P1 ;  /* 0x0000001510287207 */ /* 0x040fe20004800000 */
[----:B------:R-:W-:Y:S01]  /*0e90*/  IMAD R41, R41, -0xc00, R32 ;  /* 0xfffff40029297824 */ /* 0x000fe200078e0220 */
[C---:B------:R-:W-:Y:S01]  /*0ea0*/  SEL R42, R16.reuse, R23, !P1 ;  /* 0x00000017102a7207 */ /* 0x040fe20004800000 */
[----:B------:R-:W-:Y:S01]  /*0eb0*/  IMAD R22, R35, -0xc00, R26 ;  /* 0xfffff40023167824 */ /* 0x000fe200078e021a */
[C---:B------:R-:W-:Y:S01]  /*0ec0*/  SEL R43, R16.reuse, R25, !P1 ;  /* 0x00000019102b7207 */ /* 0x040fe20004800000 */
[----:B------:R-:W-:Y:S01]  /*0ed0*/  IMAD R37, R37, -0xc00, R28 ;  /* 0xfffff40025257824 */ /* 0x000fe200078e021c */
[C---:B------:R-:W-:Y:S01]  /*0ee0*/  SEL R27, R16.reuse, R27, !P1 ;  /* 0x0000001b101b7207 */ /* 0x040fe20004800000 */
[----:B------:R-:W-:Y:S01]  /*0ef0*/  IMAD R39, R39, -0xc00, R30 ;  /* 0xfffff40027277824 */ /* 0x000fe200078e021e */
[----:B------:R-:W-:Y:S01]  /*0f00*/  SEL R23, R16, R29, !P1 ;  /* 0x0000001d10177207 */ /* 0x000fe20004800000 */
[----:B------:R-:W-:Y:S01]  /*0f10*/  IMAD R40, R40, 0xc00, RZ ;  /* 0x00000c0028287824 */ /* 0x000fe200078e02ff */
[----:B------:R-:W-:Y:S01]  /*0f20*/  SEL R21, R16, R31, !P1 ;  /* 0x0000001f10157207 */ /* 0x000fe20004800000 */
[----:B------:R-:W-:Y:S01]  /*0f30*/  IMAD R42, R42, 0xc00, RZ ;  /* 0x00000c002a2a7824 */ /* 0x000fe200078e02ff */
[----:B------:R-:W-:Y:S01]  /*0f40*/  SEL R20, R16, R33, !P1 ;  /* 0x0000002110147207 */ /* 0x000fe20004800000 */
[----:B------:R-:W-:Y:S01]  /*0f50*/  IMAD R16, R19, 0xc00, RZ ;  /* 0x00000c0013107824 */ /* 0x000fe200078e02ff */
[----:B------:R-:W-:Y:S01]  /*0f60*/  LOP3.LUT R18, R49, 0x38, R2, 0xf8, !PT ;  /* 0x0000003831127812 */ /* 0x000fe200078ef802 */
[----:B------:R-:W-:Y:S01]  /*0f70*/  IMAD R48, R41, 0xc00, RZ ;  /* 0x00000c0029307824 */ /* 0x000fe200078e02ff */
[----:B------:R-:W-:Y:S01]  /*0f80*/  LEA R51, R11, UR10, 0x1 ;  /* 0x0000000a0b337c11 */ /* 0x000fe2000f8e08ff */
[----:B------:R-:W-:Y:S01]  /*0f90*/  IMAD R43, R43, 0xc00, RZ ;  /* 0x00000c002b2b7824 */ /* 0x000fe200078e02ff */
[-C--:B------:R-:W-:Y:S01]  /*0fa0*/  LOP3.LUT R19, R16, R18.reuse, RZ, 0xfc, !PT ;  /* 0x0000001210137212 */ /* 0x080fe200078efcff */
        /* <DEDUP_REMOVED lines=14> */
[----:B-----5:R-:W-:Y:S01]  /*1090*/  IMAD.WIDE R68, R69, 0x2, R62 ;  /* 0x0000000245447825 */ /* 0x020fe200078e023e */
[----:B------:R-:W-:-:S02]  /*10a0*/  LOP3.LUT R27, R20, R18, RZ, 0xfc, !PT ;  /* 0x00000012141b7212 */ /* 0x000fc400078efcff */
[-C--:B------:R-:W-:Y:S01]  /*10b0*/  LOP3.LUT R37, R21, R18.reuse, RZ, 0xfc, !PT ;  /* 0x0000001215257212 */ /* 0x080fe200078efcff */
[--C-:B------:R-:W-:Y:S01]  /*10c0*/  IMAD.WIDE R64, R65, 0x2, R62.reuse ;  /* 0x0000000241407825 */ /* 0x100fe200078e023e */
[-C--:B------:R-:W-:Y:S02]  /*10d0*/  LOP3.LUT R25, R23, R18.reuse, RZ, 0xfc, !PT ;  /* 0x0000001217197212 */ /* 0x080fe400078efcff */
[----:B------:R-:W-:Y:S01]  /*10e0*/  LOP3.LUT R39, R41, R18, RZ, 0xfc, !PT ;  /* 0x0000001229277212 */ /* 0x000fe200078efcff */
[--C-:B------:R-:W-:Y:S01]  /*10f0*/  IMAD.WIDE R18, R19, 0x2, R62.reuse ;  /* 0x0000000213127825 */ /* 0x100fe200078e023e */
[----:B------:R-:W-:Y:S02]  /*1100*/  LEA R52, R12, UR10, 0x1 ;  /* 0x0000000a0c347c11 */ /* 0x000fe4000f8e08ff */
[----:B------:R-:W-:Y:S01]  /*1110*/  LEA R50, R13, UR10, 0x1 ;  /* 0x0000000a0d327c11 */ /* 0x000fe2000f8e08ff */
[----:B------:R-:W-:Y:S01]  /*1120*/  IMAD.WIDE R44, R45, 0x2, R62 ;  /* 0x000000022d2c7825 */ /* 0x000fe200078e023e */
[----:B------:R-:W-:Y:S01]  /*1130*/  @!PT LDS RZ, [RZ] ;  /* 0x00000000fffff984 */ /* 0x000fe20000000800 */
[----:B------:R-:W-:Y:S01]  /*1140*/  @!PT LDS RZ, [RZ] ;  /* 0x00000000fffff984 */ /* 0x000fe20000000800 */
[----:B------:R-:W-:Y:S01]  /*1150*/  @!PT LDS RZ, [RZ] ;  /* 0x00000000fffff984 */ /* 0x000fe20000000800 */
[----:B------:R-:W-:Y:S01]  /*1160*/  LDGSTS.E.BYPASS.128 [R59], desc[UR14][R18.64] ;  /* 0x00000000123b7fae */ /* 0x000fe2000b901c4e */
[----:B------:R-:W-:-:S02]  /*1170*/  LEA R77, R14, UR10, 0x1 ;  /* 0x0000000a0e4d7c11 */ /* 0x000fc4000f8e08ff */
[--C-:B------:R-:W-:Y:S01]  /*1180*/  IMAD.WIDE R38, R39, 0x2, R62.reuse ;  /* 0x0000000227267825 */ /* 0x100fe200078e023e */
[----:B------:R-:W-:Y:S01]  /*1190*/  LDGSTS.E.BYPASS.128 [R56], desc[UR14][R68.64] ;  /* 0x0000000044387fae */ /* 0x000fe2000b901c4e */
[----:B------:R-:W-:Y:S02]  /*11a0*/  LOP3.LUT R46, R2, 0x38, RZ, 0xc0, !PT ;  /* 0x00000038022e7812 */ /* 0x000fe400078ec0ff */
[----:B------:R-:W-:Y:S01]  /*11b0*/  IMAD.WIDE R24, R25, 0x2, R62 ;  /* 0x0000000219187825 */ /* 0x000fe200078e023e */
[----:B------:R-:W-:Y:S01]  /*11c0*/  LDGSTS.E.BYPASS.128 [R54], desc[UR14][R64.64] ;  /* 0x0000000040367fae */ /* 0x000fe2000b901c4e */
[C---:B------:R-:W-:Y:S02]  /*11d0*/  IADD3 R20, R46.reuse, R20, R49 ;  /* 0x000000142e147210 */ /* 0x040fe40007ffe031 */
[----:B------:R-:W-:Y:S01]  /*11e0*/  IMAD.WIDE R36, R37, 0x2, R62 ;  /* 0x0000000225247825 */ /* 0x000fe200078e023e */
[----:B------:R-:W-:Y:S01]  /*11f0*/  LDGSTS.E.BYPASS.128 [R75], desc[UR14][R44.64] ;  /* 0x000000002c4b7fae */ /* 0x000fe2000b901c4e */
[----:B------:R-:W-:-:S02]  /*1200*/  IADD3 R48, R46, R48, R49 ;  /* 0x000000302e307210 */ /* 0x000fc40007ffe031 */
[----:B------:R-:W-:Y:S01]  /*1210*/  IMAD.WIDE R26, R27, 0x2, R62 ;  /* 0x000000021b1a7825 */ /* 0x000fe200078e023e */
[----:B------:R-:W-:Y:S01]  /*1220*/  LDGSTS.E.BYPASS.128 [R73], desc[UR14][R38.64] ;  /* 0x0000000026497fae */ /* 0x000fe2000b901c4e */
[C---:B------:R-:W-:Y:S02]  /*1230*/  IADD3 R67, R46.reuse, R67, R49 ;  /* 0x000000432e437210 */ /* 0x040fe40007ffe031 */
[----:B-1----:R-:W-:Y:S01]  /*1240*/  IMAD.WIDE R34, R35, 0x2, R70 ;  /* 0x0000000223227825 */ /* 0x002fe200078e0246 */
        /* <DEDUP_REMOVED lines=8> */
[----:B------:R-:W-:Y:S01]  /*12d0*/  IMAD.WIDE R30, R31, 0x2, R70 ;  /* 0x000000021f1e7825 */ /* 0x000fe200078e0246 */
[----:B------:R-:W0:Y:S01]  /*12e0*/  LDGDEPBAR ;  /* 0x00000000000079af */ /* 0x000e220000000000 */
[C-C-:B------:R-:W-:Y:S02]  /*12f0*/  IADD3 R23, R46.reuse, R23, R49.reuse ;  /* 0x000000172e177210 */ /* 0x140fe40007ffe031 */
[C-C-:B------:R-:W-:Y:S01]  /*1300*/  IADD3 R41, R46.reuse, R41, R49.reuse ;  /* 0x000000292e297210 */ /* 0x140fe20007ffe031 */
[----:B------:R-:W-:Y:S01]  /*1310*/  LDGSTS.E.BYPASS.128 [R51+0x14000], desc[UR14][R34.64] ;  /* 0x1400000022337fae */ /* 0x000fe2000b901c4e */
[C---:B------:R-:W-:Y:S01]  /*1320*/  IADD3 R43, R46.reuse, R43, R49 ;  /* 0x0000002b2e2b7210 */ /* 0x040fe20007ffe031 */
[----:B------:R-:W-:Y:S01]  /*1330*/  IMAD.WIDE R66, R67, 0x2, R70 ;  /* 0x0000000243427825 */ /* 0x000fe200078e0246 */
[C-C-:B------:R-:W-:Y:S01]  /*1340*/  IADD3 R61, R46.reuse, R40, R49.reuse ;  /* 0x000000282e3d7210 */ /* 0x140fe20007ffe031 */
[----:B------:R-:W-:Y:S01]  /*1350*/  LDGSTS.E.BYPASS.128 [R52+0x14000], desc[UR14][R28.64] ;  /* 0x140000001c347fae */ /* 0x000fe2000b901c4e */
[----:B------:R-:W-:Y:S01]  /*1360*/  IADD3 R16, R46, R16, R49 ;  /* 0x000000102e107210 */ /* 0x000fe20007ffe031 */
[--C-:B------:R-:W-:Y:S01]  /*1370*/  IMAD.WIDE R40, R41, 0x2, R62.reuse ;  /* 0x0000000229287825 */ /* 0x100fe200078e023e */
[----:B------:R-:W-:Y:S01]  /*1380*/  LOP3.LUT R17, R58, R17, RZ, 0xfc, !PT ;  /* 0x000000113a117212 */ /* 0x000fe200078efcff */
[----:B------:R-:W-:Y:S02]  /*1390*/  LDGSTS.E.BYPASS.128 [R50+0x14000], desc[UR14][R32.64] ;  /* 0x1400000020327fae */ /* 0x000fe4000b901c4e */
[----:B------:R-:W-:-:S02]  /*13a0*/  IMAD.WIDE R60, R61, 0x2, R62 ;  /* 0x000000023d3c7825 */ /* 0x000fc400078e023e */
[----:B------:R-:W-:Y:S04]  /*13b0*/  LDGSTS.E.BYPASS.128 [R77+0x14000], desc[UR14][R30.64] ;  /* 0x140000001e4d7fae */ /* 0x000fe8000b901c4e */
[----:B------:R-:W0:Y:S01]  /*13c0*/  LDGDEPBAR ;  /* 0x00000000000079af */ /* 0x000e220000000000 */
[----:B------:R-:W-:Y:S06]  /*13d0*/  BAR.SYNC.DEFER_BLOCKING 0x0 ;  /* 0x0000000000007b1d */ /* 0x000fec0000010000 */
[----:B------:R-:W-:Y:S01]  /*13e0*/  @!PT LDS RZ, [RZ] ;  /* 0x00000000fffff984 */ /* 0x000fe20000000800 */
[----:B------:R-:W-:Y:S01]  /*13f0*/  @!PT LDS RZ, [RZ] ;  /* 0x00000000fffff984 */ /* 0x000fe20000000800 */
[----:B------:R-:W-:Y:S01]  /*1400*/  @!PT LDS RZ, [RZ] ;  /* 0x00000000fffff984 */ /* 0x000fe20000000800 */
[----:B------:R-:W-:Y:S04]  /*1410*/  LDGSTS.E.BYPASS.128 [R59+0x4000], desc[UR14][R18.64+0x100] ;  /* 0x04000100123b7fae */ /* 0x000fe8000b901c4e */
[----:B------:R-:W-:Y:S04]  /*1420*/  LDGSTS.E.BYPASS.128 [R56+0x4000], desc[UR14][R68.64+0x100] ;  /* 0x0400010044387fae */ /* 0x000fe8000b901c4e */
[----:B------:R-:W-:Y:S04]  /*1430*/  LDGSTS.E.BYPASS.128 [R54+0x4000], desc[UR14][R64.64+0x100] ;  /* 0x0400010040367fae */ /* 0x000fe8000b901c4e */
[----:B------:R-:W-:Y:S04]  /*1440*/  LDGSTS.E.BYPASS.128 [R75+0x4000], desc[UR14][R44.64+0x100] ;  /* 0x040001002c4b7fae */ /* 0x000fe8000b901c4e */
[----:B------:R-:W-:Y:S04]  /*1450*/  LDGSTS.E.BYPASS.128 [R73+0x4000], desc[UR14][R38.64+0x100] ;  /* 0x0400010026497fae */ /* 0x000fe8000b901c4e */
[----:B------:R-:W-:Y:S04]  /*1460*/  LDGSTS.E.BYPASS.128 [R57+0x4000], desc[UR14][R24.64+0x100] ;  /* 0x0400010018397fae */ /* 0x000fe8000b901c4e */
[----:B------:R-:W-:Y:S04]  /*1470*/  LDGSTS.E.BYPASS.128 [R55+0x4000], desc[UR14][R36.64+0x100] ;  /* 0x0400010024377fae */ /* 0x000fe8000b901c4e */
[----:B------:R-:W-:Y:S04]  /*1480*/  LDGSTS.E.BYPASS.128 [R53+0x4000], desc[UR14][R26.64+0x100] ;  /* 0x040001001a357fae */ /* 0x000fe8000b901c4e */
[----:B------:R-:W0:Y:S04]  /*1490*/  LDGDEPBAR ;  /* 0x00000000000079af */ /* 0x000e280000000000 */
[----:B------:R-:W-:Y:S04]  /*14a0*/  LDGSTS.E.BYPASS.128 [R51+0x16000], desc[UR14][R34.64+0x100] ;  /* 0x1600010022337fae */ /* 0x000fe8000b901c4e */
[----:B------:R-:W-:Y:S04]  /*14b0*/  LDGSTS.E.BYPASS.128 [R52+0x16000], desc[UR14][R28.64+0x100] ;  /* 0x160001001c347fae */ /* 0x000fe8000b901c4e */
[----:B------:R-:W-:Y:S04]  /*14c0*/  LDGSTS.E.BYPASS.128 [R50+0x16000], desc[UR14][R32.64+0x100] ;  /* 0x1600010020327fae */ /* 0x000fe8000b901c4e */
        /* <DEDUP_REMOVED lines=24> */
[----:B------:R1:W-:Y:S04]  /*1650*/  LDGSTS.E.BYPASS.128 [R59+0xc000], desc[UR14][R18.64+0x300] ;  /* 0x0c000300123b7fae */ /* 0x0003e8000b901c4e */
[----:B------:R-:W-:Y:S04]  /*1660*/  LDGSTS.E.BYPASS.128 [R56+0xc000], desc[UR14][R68.64+0x300] ;  /* 0x0c00030044387fae */ /* 0x000fe8000b901c4e */
[----:B------:R-:W-:Y:S01]  /*1670*/  LDGSTS.E.BYPASS.128 [R54+0xc000], desc[UR14][R64.64+0x300] ;  /* 0x0c00030040367fae */ /* 0x000fe2000b901c4e */
[----:B-1----:R-:W-:Y:S01]  /*1680*/  IADD3 R59, R46, R42, R49 ;  /* 0x0000002a2e3b7210 */ /* 0x002fe20007ffe031 */
[----:B------:R-:W-:-:S02]  /*1690*/  IMAD.WIDE R18, R20, 0x2, R62 ;  /* 0x0000000214127825 */ /* 0x000fc400078e023e */
[----:B------:R-:W-:Y:S02]  /*16a0*/  LDGSTS.E.BYPASS.128 [R75+0xc000], desc[UR14][R44.64+0x300] ;  /* 0x0c0003002c4b7fae */ /* 0x000fe4000b901c4e */
[--C-:B------:R-:W-:Y:S02]  /*16b0*/  IMAD.WIDE R48, R48, 0x2, R70.reuse ;  /* 0x0000000230307825 */ /* 0x100fe400078e0246 */
[----:B------:R1:W-:Y:S02]  /*16c0*/  LDGSTS.E.BYPASS.128 [R73+0xc000], desc[UR14][R38.64+0x300] ;  /* 0x0c00030026497fae */ /* 0x0003e4000b901c4e */
[----:B------:R-:W-:Y:S02]  /*16d0*/  IMAD.WIDE R46, R47, 0x2, R70 ;  /* 0x000000022f2e7825 */ /* 0x000fe400078e0246 */
[----:B------:R2:W-:Y:S02]  /*16e0*/  LDGSTS.E.BYPASS.128 [R57+0xc000], desc[UR14][R24.64+0x300] ;  /* 0x0c00030018397fae */ /* 0x0005e4000b901c4e */
[----:B------:R-:W-:-:S02]  /*16f0*/  IMAD.WIDE R20, R21, 0x2, R62 ;  /* 0x0000000215147825 */ /* 0x000fc400078e023e */
[----:B------:R3:W-:Y:S02]  /*1700*/  LDGSTS.E.BYPASS.128 [R55+0xc000], desc[UR14][R36.64+0x300] ;  /* 0x0c00030024377fae */ /* 0x0007e4000b901c4e */
[----:B------:R-:W-:Y:S02]  /*1710*/  IMAD.WIDE R70, R22, 0x2, R70 ;  /* 0x0000000216467825 */ /* 0x000fe400078e0246 */
[----:B------:R4:W-:Y:S01]  /*1720*/  LDGSTS.E.BYPASS.128 [R53+0xc000], desc[UR14][R26.64+0x300] ;  /* 0x0c0003001a357fae */ /* 0x0009e2000b901c4e */
[----:B-1----:R-:W-:Y:S02]  /*1730*/  SHF.R.U32.HI R73, RZ, 0x5, R72 ;  /* 0x00000005ff497819 */ /* 0x002fe40000011648 */
[----:B------:R-:W-:Y:S01]  /*1740*/  CS2R R38, SRZ ;  /* 0x0000000000267805 */ /* 0x000fe2000001ff00 */
[----:B------:R-:W-:Y:S01]  /*1750*/  IMAD.WIDE R22, R23, 0x2, R62 ;  /* 0x0000000217167825 */ /* 0x000fe200078e023e */
[----:B------:R-:W0:Y:S01]  /*1760*/  LDGDEPBAR ;  /* 0x00000000000079af */ /* 0x000e220000000000 */
[----:B--2---:R-:W-:-:S02]  /*1770*/  CS2R R24, SRZ ;  /* 0x0000000000187805 */ /* 0x004fc4000001ff00 */
[----:B------:R-:W-:Y:S01]  /*1780*/  SHF.R.U32.HI R72, RZ, 0x2, R72 ;  /* 0x00000002ff487819 */ /* 0x000fe20000011648 */
[--C-:B------:R-:W-:Y:S01]  /*1790*/  IMAD.WIDE R42, R43, 0x2, R62.reuse ;  /* 0x000000022b2a7825 */ /* 0x100fe200078e023e */
[----:B------:R1:W-:Y:S01]  /*17a0*/  LDGSTS.E.BYPASS.128 [R51+0x1a000], desc[UR14][R34.64+0x300] ;  /* 0x1a00030022337fae */ /* 0x0003e2000b901c4e */
[----:B---3--:R-:W-:Y:S02]  /*17b0*/  CS2R R36, SRZ ;  /* 0x0000000000247805 */ /* 0x008fe4000001ff00 */
[----:B------:R-:W-:Y:S01]  /*17c0*/  LOP3.LUT R73, R73, 0x7fffffc, RZ, 0xc0, !PT ;  /* 0x07fffffc49497812 */ /* 0x000fe200078ec0ff */
[--C-:B------:R-:W-:Y:S01]  /*17d0*/  IMAD.WIDE R58, R59, 0x2, R62.reuse ;  /* 0x000000023b3a7825 */ /* 0x100fe200078e023e */
[----:B------:R2:W-:Y:S01]  /*17e0*/  LDGSTS.E.BYPASS.128 [R52+0x1a000], desc[UR14][R28.64+0x300] ;  /* 0x1a0003001c347fae */ /* 0x0005e2000b901c4e */
[----:B----4-:R-:W-:Y:S02]  /*17f0*/  CS2R R26, SRZ ;  /* 0x00000000001a7805 */ /* 0x010fe4000001ff00 */
[----:B------:R-:W-:Y:S01]  /*1800*/  IMAD.WIDE R62, R16, 0x2, R62 ;  /* 0x00000002103e7825 */ /* 0x000fe200078e023e */
[----:B------:R-:W-:Y:S01]  /*1810*/  IADD3 R16, P0, R18, 0x400, RZ ;  /* 0x0000040012107810 */ /* 0x000fe20007f1e0ff */
[----:B------:R3:W-:Y:S01]  /*1820*/  LDGSTS.E.BYPASS.128 [R50+0x1a000], desc[UR14][R32.64+0x300] ;  /* 0x1a00030020327fae */ /* 0x0007e2000b901c4e */
[----:B------:R-:W-:-:S02]  /*1830*/  IADD3 R18, P1, R20, 0x400, RZ ;  /* 0x0000040014127810 */ /* 0x000fc40007f3e0ff */
[----:B-1----:R-:W-:Y:S01]  /*1840*/  CS2R R34, SRZ ;  /* 0x0000000000227805 */ /* 0x002fe2000001ff00 */
[----:B------:R-:W-:Y:S01]  /*1850*/  IMAD.X R19, RZ, RZ, R19, P0 ;  /* 0x000000ffff137224 */ /* 0x000fe200000e0613 */
[----:B------:R1:W-:Y:S01]  /*1860*/  LDGSTS.E.BYPASS.128 [R77+0x1a000], desc[UR14][R30.64+0x300] ;  /* 0x1a0003001e4d7fae */ /* 0x0003e2000b901c4e */
[----:B------:R-:W-:Y:S01]  /*1870*/  IMAD.X R20, RZ, RZ, R21, P1 ;  /* 0x000000ffff147224 */ /* 0x000fe200008e0615 */
[----:B------:R-:W-:Y:S02]  /*1880*/  IADD3 R21, P0, R22, 0x400, RZ ;  /* 0x0000040016157810 */ /* 0x000fe40007f1e0ff */
[----:B--2---:R-:W-:Y:S02]  /*1890*/  CS2R R28, SRZ ;  /* 0x00000000001c7805 */ /* 0x004fe4000001ff00 */
[----:B------:R-:W-:Y:S01]  /*18a0*/  IADD3 R22, P1, R40, 0x400, RZ ;  /* 0x0000040028167810 */ /* 0x000fe20007f3e0ff */
[----:B------:R-:W0:Y:S01]  /*18b0*/  LDGDEPBAR ;  /* 0x00000000000079af */ /* 0x000e220000000000 */
[----:B------:R-:W-:Y:S01]  /*18c0*/  IMAD.X R23, RZ, RZ, R23, P0 ;  /* 0x000000ffff177224 */ /* 0x000fe200000e0617 */
[----:B---3--:R-:W-:-:S02]  /*18d0*/  CS2R R32, SRZ ;  /* 0x0000000000207805 */ /* 0x008fc4000001ff00 */
[----:B------:R-:W-:Y:S01]  /*18e0*/  IMAD.X R40, RZ, RZ, R41, P1 ;  /* 0x000000ffff287224 */ /* 0x000fe200008e0629 */
[----:B------:R-:W-:Y:S02]  /*18f0*/  IADD3 R41, P0, R42, 0x400, RZ ;  /* 0x000004002a297810 */ /* 0x000fe40007f1e0ff */
[----:B------:R-:W-:Y:S02]  /*1900*/  IADD3 R42, P1, R58, 0x400, RZ ;  /* 0x000004003a2a7810 */ /* 0x000fe40007f3e0ff */
[----:B-1----:R-:W-:Y:S01]  /*1910*/  CS2R R30, SRZ ;  /* 0x00000000001e7805 */ /* 0x002fe2000001ff00 */
[----:B------:R-:W-:Y:S02]  /*1920*/  IMAD.X R43, RZ, RZ, R43, P0 ;  /* 0x000000ffff2b7224 */ /* 0x000fe400000e062b */
[----:B------:R-:W-:Y:S01]  /*1930*/  IMAD.X R58, RZ, RZ, R59, P1 ;  /* 0x000000ffff3a7224 */ /* 0x000fe200008e063b */
[----:B------:R-:W-:Y:S02]  /*1940*/  IADD3 R59, P0, R60, 0x400, RZ ;  /* 0x000004003c3b7810 */ /* 0x000fe40007f1e0ff */
[----:B------:R-:W-:-:S03]  /*1950*/  IADD3 R60, P1, R62, 0x400, RZ ;  /* 0x000004003e3c7810 */ /* 0x000fc60007f3e0ff */
[----:B------:R-:W-:Y:S02]  /*1960*/  IMAD.X R61, RZ, RZ, R61, P0 ;  /* 0x000000ffff3d7224 */ /* 0x000fe400000e063d */
[----:B------:R-:W-:Y:S01]  /*1970*/  IMAD.X R62, RZ, RZ, R63, P1 ;  /* 0x000000ffff3e7224 */ /* 0x000fe200008e063f */
[----:B------:R-:W-:Y:S02]  /*1980*/  IADD3 R64, P1, R66, 0x400, RZ ;  /* 0x0000040042407810 */ /* 0x000fe40007f3e0ff */
[----:B------:R-:W-:-:S03]  /*1990*/  IADD3 R63, P0, R48, 0x400, RZ ;  /* 0x00000400303f7810 */ /* 0x000fc60007f1e0ff */
[----:B------:R-:W-:Y:S01]  /*19a0*/  IMAD.X R66, RZ, RZ, R67, P1 ;  /* 0x000000ffff427224 */ /* 0x000fe200008e0643 */
[----:B------:R-:W-:Y:S01]  /*19b0*/  IADD3 R68, P1, R70, 0x400, RZ ;  /* 0x0000040046447810 */ /* 0x000fe20007f3e0ff */
[----:B------:R-:W-:Y:S01]  /*19c0*/  IMAD.X R65, RZ, RZ, R49, P0 ;  /* 0x000000ffff417224 */ /* 0x000fe200000e0631 */
[----:B------:R-:W-:-:S03]  /*19d0*/  IADD3 R67, P0, R46, 0x400, RZ ;  /* 0x000004002e437810 */ /* 0x000fc60007f1e0ff */
[----:B------:R-:W-:Y:S01]  /*19e0*/  IMAD.X R70, RZ, RZ, R71, P1 ;  /* 0x000000ffff467224 */ /* 0x000fe200008e0647 */
[----:B------:R-:W-:Y:S01]  /*19f0*/  LOP3.LUT R71, R2, 0x18, RZ, 0xc0, !PT ;  /* 0x0000001802477812 */ /* 0x000fe200078ec0ff */
[----:B------:R-:W-:-:S08]  /*1a00*/  IMAD.X R69, RZ, RZ, R47, P0 ;  /* 0x000000ffff457224 */ /* 0x000fd000000e062f */
.L_x_0:
[----:B------:R-:W1:Y:S01]  /*1a10*/  SHFL.IDX PT, R44, R73, RZ, 0x1f ;  /* 0x00001fff492c7589 */ /* 0x000e6200000e0000 */
[----:B------:R-:W-:Y:S01]  /*1a20*/  UIADD3 UR11, UR11, 0x1, URZ ;  /* 0x000000010b0b7890 */ /* 0x000fe2000fffe03f */
[----:B------:R-:W-:-:S04]  /*1a30*/  DEPBAR.LE SB0, 0x6 ;  /* 0x000081800000791a */ /* 0x000fc80000000000 */
[----:B------:R-:W-:Y:S01]  /*1a40*/  UISETP.GE.AND UP0, UPT, UR11, 0x5, UPT ;  /* 0x000000050b00788c */ /* 0x000fe2000bf06270 */
[----:B------:R-:W-:Y:S01]  /*1a50*/  BAR.SYNC.DEFER_BLOCKING 0x0 ;  /* 0x0000000000007b1d */ /* 0x000fe20000010000 */
[----:B------:R-:W-:Y:S01]  /*1a60*/  UIADD3 UR12, UR12, 0x1, URZ ;  /* 0x000000010c0c7890 */ /* 0x000fe2000fffe03f */
[----:B------:R-:W-:Y:S01]  /*1a70*/  VIADD R74, R74, 0x80 ;  /* 0x000000804a4a7836 */ /* 0x000fe20000000000 */
[----:B------:R-:W-:Y:S01]  /*1a80*/  USEL UR11, UR11, URZ, !UP0 ;  /* 0x0000003f0b0b7287 */ /* 0x000fe2000c000000 */
[----:B------:R-:W-:Y:S02]  /*1a90*/  IADD3 R52, P1, R60, UR6, RZ ;  /* 0x000000063c347c10 */ /* 0x000fe4000ff3e0ff */
[----:B------:R-:W-:Y:S01]  /*1aa0*/  UMOV UR19, 0x40000040 ;  /* 0x4000004000137882 */ /* 0x000fe20000000000 */
[----:B------:R-:W-:Y:S01]  /*1ab0*/  ULEA UR4, UR11, UR10, 0xe ;  /* 0x0000000a0b047291 */ /* 0x000fe2000f8e703f */
[----:B------:R-:W-:Y:S02]  /*1ac0*/  ISETP.GE.U32.AND P0, PT, R74, 0xa00, PT ;  /* 0x00000a004a00780c */ /* 0x000fe40003f06070 */
[----:B------:R-:W-:Y:S01]  /*1ad0*/  IADD3 R50, P2, R59, UR6, RZ ;  /* 0x000000063b327c10 */ /* 0x000fe2000ff5e0ff */
[----:B------:R-:W-:Y:S01]  /*1ae0*/  USHF.R.U32.HI UR8, URZ, 0x4, UR4 ;  /* 0x000000043f087899 */ /* 0x000fe20008011604 */
[----:B------:R-:W-:Y:S01]  /*1af0*/  IADD3.X R53, R62, UR7, RZ, P1, !PT ;  /* 0x000000073e357c10 */ /* 0x000fe20008ffe4ff */
[----:B------:R-:W-:Y:S01]  /*1b00*/  ULEA UR4, UR11, UR13, 0xd ;  /* 0x0000000d0b047291 */ /* 0x000fe2000f8e683f */
[----:B------:R-:W-:Y:S01]  /*1b10*/  IADD3 R48, P1, R42, UR6, RZ ;  /* 0x000000062a307c10 */ /* 0x000fe2000ff3e0ff */
[----:B------:R-:W-:Y:S01]  /*1b20*/  ULOP3.LUT UR8, UR8, 0x3fff, URZ, 0xc0, !UPT ;  /* 0x00003fff08087892 */ /* 0x000fe2000f8ec03f */
[----:B------:R-:W-:Y:S01]  /*1b30*/  IADD3.X R51, R61, UR7, RZ, P2, !PT ;  /* 0x000000073d337c10 */ /* 0x000fe200097fe4ff */
[----:B------:R-:W-:Y:S01]  /*1b40*/  USHF.R.U32.HI UR4, URZ, 0x4, UR4 ;  /* 0x000000043f047899 */ /* 0x000fe20008011604 */
[----:B-1----:R-:W-:-:S02]  /*1b50*/  R2UR UR5, R44 ;  /* 0x000000002c0572ca */ /* 0x002fc400000e0000 */
[----:B------:R-:W-:Y:S01]  /*1b60*/  IADD3 R44, P2, R41, UR6, RZ ;  /* 0x00000006292c7c10 */ /* 0x000fe2000ff5e0ff */
[----:B------:R-:W-:Y:S01]  /*1b70*/  ULOP3.LUT UR4, UR4, 0x3fff, URZ, 0xc0, !UPT ;  /* 0x00003fff04047892 */ /* 0x000fe2000f8ec03f */
[----:B------:R-:W-:Y:S01]  /*1b80*/  IADD3.X R49, R58, UR7, RZ, P1, !PT ;  /* 0x000000073a317c10 */ /* 0x000fe20008ffe4ff */
[----:B------:R-:W-:Y:S02]  /*1b90*/  WARPGROUP.ARRIVE ;  /* 0x00000000000079c5 */ /* 0x000fe40000000000 */
[----:B------:R-:W-:Y:S01]  /*1ba0*/  ULOP3.LUT UR18, UR4, 0x1000000, URZ, 0xfc, !UPT ;  /* 0x0100000004127892 */ /* 0x000fe2000f8efc3f */
[----:B------:R-:W-:Y:S02]  /*1bb0*/  IADD3 R46, P1, R22, UR6, RZ ;  /* 0x00000006162e7c10 */ /* 0x000fe4000ff3e0ff */
[----:B------:R-:W-:Y:S02]  /*1bc0*/  IADD3.X R45, R43, UR7, RZ, P2, !PT ;  /* 0x000000072b2d7c10 */ /* 0x000fe400097fe4ff */
[----:B------:R-:W-:Y:S01]  /*1bd0*/  IADD3 R54, P2, R21, UR6, RZ ;  /* 0x0000000615367c10 */ /* 0x000fe2000ff5e0ff */
[----:B------:R-:W-:Y:S01]  /*1be0*/  USHF.L.U32 UR5, UR5, 0x7, URZ ;  /* 0x0000000705057899 */ /* 0x000fe2000800063f */
[----:B------:R-:W-:-:S02]  /*1bf0*/  IADD3.X R47, R40, UR7, RZ, P1, !PT ;  /* 0x00000007282f7c10 */ /* 0x000fc40008ffe4ff */
[----:B------:R-:W-:Y:S01]  /*1c00*/  IADD3 R56, P1, R18, UR6, RZ ;  /* 0x0000000612387c10 */ /* 0x000fe2000ff3e0ff */
[----:B------:R-:W-:Y:S01]  /*1c10*/  ULOP3.LUT UR5, UR5, 0x180, URZ, 0xc0, !UPT ;  /* 0x0000018005057892 */ /* 0x000fe2000f8ec03f */
[----:B------:R-:W-:-:S03]  /*1c20*/  IADD3.X R55, R23, UR7, RZ, P2, !PT ;  /* 0x0000000717377c10 */ /* 0x000fc600097fe4ff */
[----:B------:R-:W-:-:S03]  /*1c30*/  UIADD3 UR8, UP0, UR5, UR8, URZ ;  /* 0x0000000805087290 */ /* 0x000fc6000ff1e03f */
[----:B------:R-:W-:Y:S01]  /*1c40*/  UMOV UR5, URZ ;  /* 0x0000003f00057c82 */ /* 0x000fe20008000000 */
[----:B------:R-:W-:Y:S02]  /*1c50*/  UIADD3.X UR9, URZ, URZ, URZ, UP0, !UPT ;  /* 0x0000003f3f097290 */ /* 0x000fe400087fe43f */
[----:B------:R-:W-:Y:S02]  /*1c60*/  ULOP3.LUT UR16, UR8, 0x2000000, URZ, 0xfc, !UPT ;  /* 0x0200000008107892 */ /* 0x000fe4000f8efc3f */
[----:B------:R-:W-:Y:S02]  /*1c70*/  ULOP3.LUT UR17, UR9, 0x40000040, URZ, 0xfc, !UPT ;  /* 0x4000004009117892 */ /* 0x000fe4000f8efc3f */
[----:B------:R-:W-:-:S04]  /*1c80*/  UISETP.GE.AND UP0, UPT, UR12, 0x5, UPT ;  /* 0x000000050c00788c */ /* 0x000fc8000bf06270 */
[----:B------:R-:W-:-:S03]  /*1c90*/  USEL UR12, UR12, URZ, !UP0 ;  /* 0x0000003f0c0c7287 */ /* 0x000fc6000c000000 */
[----:B------:R-:W-:Y:S01]  /*1ca0*/  HGMMA.64x32x16.F32.BF16 R24, gdesc[UR16], R24 ;  /* 0x00600000101879f0 */ /* 0x000fe20008701818 */
[----:B------:R-:W-:Y:S01]  /*1cb0*/  UMOV UR16, 0x2000002 ;  /* 0x0200000200107882 */ /* 0x000fe20000000000 */
[----:B------:R-:W-:Y:S01]  /*1cc0*/  UMOV UR17, 0x40000040 ;  /* 0x4000004000117882 */ /* 0x000fe20000000000 */
[----:B------:R-:W-:Y:S01]  /*1cd0*/  UMOV UR18, 0x1000002 ;  /* 0x0100000200127882 */ /* 0x000fe20000000000 */
[----:B------:R-:W-:Y:S01]  /*1ce0*/  UMOV UR19, 0x40000040 ;  /* 0x4000004000137882 */ /* 0x000fe20000000000 */
[----:B------:R-:W-:Y:S02]  /*1cf0*/  UIADD3.64 UR16, UR8, UR16, URZ ;  /* 0x0000001008107297 */ /* 0x000fe4000fffe03f */
[----:B------:R-:W-:-:S09]  /*1d00*/  UIADD3.64 UR18, UR4, UR18, URZ ;  /* 0x0000001204127297 */ /* 0x000fd2000fffe03f */
        /* <DEDUP_REMOVED lines=41> */
[----:B------:R-:W-:Y:S02]  /*1fa0*/  UIADD3.64 UR18, UR4, UR18, URZ ;  /* 0x0000001204127297 */ /* 0x000fe4000fffe03f */
[----:B------:R-:W-:-:S06]  /*1fb0*/  ULEA UR4, UR12, UR10, 0xe ;  /* 0x0000000a0c047291 */ /* 0x000fcc000f8e703f */
[----:B------:R-:W-:Y:S02]  /*1fc0*/  LEA R57, R7, UR4, 0x1 ;  /* 0x0000000407397c11 */ /* 0x000fe4000f8e08ff */
[----:B------:R-:W-:Y:S02]  /*1fd0*/  LEA R75, R8, UR4, 0x1 ;  /* 0x00000004084b7c11 */ /* 0x000fe4000f8e08ff */
[----:B------:R-:W-:Y:S02]  /*1fe0*/  LEA R77, R9, UR4, 0x1 ;  /* 0x00000004094d7c11 */ /* 0x000fe4000f8e08ff */
[----:B------:R-:W-:Y:S01]  /*1ff0*/  LEA R76, R10, UR4, 0x1 ;  /* 0x000000040a4c7c11 */ /* 0x000fe2000f8e08ff */
[----:B------:R-:W-:Y:S03]  /*2000*/  HGMMA.64x32x16.F32.BF16 R24, gdesc[UR16], R24, gsb0 ;  /* 0x00600000101879f0 */ /* 0x000fe60008001818 */
[----:B------:R-:W-:-:S02]  /*2010*/  WARPGROUP.DEPBAR.LE gsb0, 0x1 ;  /* 0x00008000000079c5 */ /* 0x000fc40000010100 */
[----:B------:R-:W-:Y:S06]  /*2020*/  BAR.SYNC.DEFER_BLOCKING 0x0 ;  /* 0x0000000000007b1d */ /* 0x000fec0000010000 */
[----:B------:R-:W-:Y:S01]  /*2030*/  @!PT LDS RZ, [RZ] ;  /* 0x00000000fffff984 */ /* 0x000fe20000000800 */
[----:B------:R-:W-:Y:S01]  /*2040*/  @!PT LDS RZ, [RZ] ;  /* 0x00000000fffff984 */ /* 0x000fe20000000800 */
[----:B------:R-:W-:Y:S01]  /*2050*/  @!PT LDS RZ, [RZ] ;  /* 0x00000000fffff984 */ /* 0x000fe20000000800 */
[----:B------:R1:W-:Y:S04]  /*2060*/  LDGSTS.E.BYPASS.128 [R57], desc[UR14][R52.64], !P0 ;  /* 0x0000000034397fae */ /* 0x0003e8000c101c4e */
[----:B------:R2:W-:Y:S04]  /*2070*/  LDGSTS.E.BYPASS.128 [R75], desc[UR14][R50.64], !P0 ;  /* 0x00000000324b7fae */ /* 0x0005e8000c101c4e */
[----:B------:R3:W-:Y:S04]  /*2080*/  LDGSTS.E.BYPASS.128 [R77], desc[UR14][R48.64], !P0 ;  /* 0x00000000304d7fae */ /* 0x0007e8000c101c4e */
[----:B------:R4:W-:Y:S01]  /*2090*/  LDGSTS.E.BYPASS.128 [R76], desc[UR14][R44.64], !P0 ;  /* 0x000000002c4c7fae */ /* 0x0009e2000c101c4e */
[----:B-1----:R-:W-:-:S02]  /*20a0*/  IADD3 R52, P2, R16, UR6, RZ ;  /* 0x0000000610347c10 */ /* 0x002fc4000ff5e0ff */
[----:B------:R-:W-:Y:S02]  /*20b0*/  IADD3.X R57, R20, UR7, RZ, P1, !PT ;  /* 0x0000000714397c10 */ /* 0x000fe40008ffe4ff */
[----:B--2---:R-:W-:Y:S02]  /*20c0*/  LEA R75, R4, UR4, 0x1 ;  /* 0x00000004044b7c11 */ /* 0x004fe4000f8e08ff */
[----:B------:R-:W-:Y:S02]  /*20d0*/  LEA R51, R6, UR4, 0x1 ;  /* 0x0000000406337c11 */ /* 0x000fe4000f8e08ff */
[----:B---3--:R-:W-:Y:S02]  /*20e0*/  LEA R49, R3, UR4, 0x1 ;  /* 0x0000000403317c11 */ /* 0x008fe4000f8e08ff */
[----:B------:R-:W-:Y:S01]  /*20f0*/  LEA R77, R5, UR4, 0x1 ;  /* 0x00000004054d7c11 */ /* 0x000fe2000f8e08ff */
[----:B------:R-:W-:Y:S01]  /*2100*/  ULEA UR4, UR12, UR13, 0xd ;  /* 0x0000000d0c047291 */ /* 0x000fe2000f8e683f */
[----:B----4-:R-:W-:Y:S01]  /*2110*/  IADD3 R44, P1, R68, UR6, RZ ;  /* 0x00000006442c7c10 */ /* 0x010fe2000ff3e0ff */
[----:B------:R1:W-:Y:S01]  /*2120*/  LDGSTS.E.BYPASS.128 [R49], desc[UR14][R46.64], !P0 ;  /* 0x000000002e317fae */ /* 0x0003e2000c101c4e */
[----:B------:R-:W-:-:S02]  /*2130*/  IADD3.X R53, R19, UR7, RZ, P2, !PT ;  /* 0x0000000713357c10 */ /* 0x000fc400097fe4ff */
[----:B------:R-:W-:Y:S01]  /*2140*/  IADD3.X R45, R70, UR7, RZ, P1, !PT ;  /* 0x00000007462d7c10 */ /* 0x000fe20008ffe4ff */
[----:B------:R2:W-:Y:S01]  /*2150*/  LDGSTS.E.BYPASS.128 [R75], desc[UR14][R54.64], !P0 ;  /* 0x00000000364b7fae */ /* 0x0005e2000c101c4e */
[----:B------:R-:W-:Y:S02]  /*2160*/  IADD3 R48, P1, R64, UR6, RZ ;  /* 0x0000000640307c10 */ /* 0x000fe4000ff3e0ff */
[----:B------:R-:W-:Y:S01]  /*2170*/  IADD3 R50, P3, R63, UR6, RZ ;  /* 0x000000063f327c10 */ /* 0x000fe2000ff7e0ff */
[----:B------:R3:W-:Y:S01]  /*2180*/  LDGSTS.E.BYPASS.128 [R77], desc[UR14][R56.64], !P0 ;  /* 0x00000000384d7fae */ /* 0x0007e2000c101c4e */
[----:B-1----:R-:W-:-:S03]  /*2190*/  IADD3 R46, P2, R67, UR6, RZ ;  /* 0x00000006432e7c10 */ /* 0x002fc6000ff5e0ff */
[----:B------:R1:W-:Y:S01]  /*21a0*/  LDGSTS.E.BYPASS.128 [R51], desc[UR14][R52.64], !P0 ;  /* 0x0000000034337fae */ /* 0x0003e2000c101c4e */
[----:B------:R-:W-:Y:S01]  /*21b0*/  IADD3.X R49, R66, UR7, RZ, P1, !PT ;  /* 0x0000000742317c10 */ /* 0x000fe20008ffe4ff */
[----:B------:R-:W-:Y:S01]  /*21c0*/  UIADD3 UR6, UP0, UR6, 0x100, URZ ;  /* 0x0000010006067890 */ /* 0x000fe2000ff1e03f */
[----:B--2---:R-:W-:Y:S01]  /*21d0*/  LEA R55, R11, UR4, 0x1 ;  /* 0x000000040b377c11 */ /* 0x004fe2000f8e08ff */
[----:B------:R-:W0:Y:S01]  /*21e0*/  LDGDEPBAR ;  /* 0x00000000000079af */ /* 0x000e220000000000 */
[----:B------:R-:W-:Y:S02]  /*21f0*/  IADD3.X R47, R69, UR7, RZ, P2, !PT ;  /* 0x00000007452f7c10 */ /* 0x000fe400097fe4ff */
[----:B------:R-:W-:Y:S01]  /*2200*/  LEA R75, R12, UR4, 0x1 ;  /* 0x000000040c4b7c11 */ /* 0x000fe2000f8e08ff */
[----:B------:R2:W-:Y:S01]  /*2210*/  LDGSTS.E.BYPASS.128 [R55], desc[UR14][R44.64], !P0 ;  /* 0x000000002c377fae */ /* 0x0005e2000c101c4e */
[----:B---3--:R-:W-:Y:S02]  /*2220*/  LEA R57, R14, UR4, 0x1 ;  /* 0x000000040e397c11 */ /* 0x008fe4000f8e08ff */
[----:B-1----:R-:W-:Y:S01]  /*2230*/  LEA R53, R13, UR4, 0x1 ;  /* 0x000000040d357c11 */ /* 0x002fe2000f8e08ff */
[----:B------:R2:W-:Y:S01]  /*2240*/  LDGSTS.E.BYPASS.128 [R75], desc[UR14][R46.64], !P0 ;  /* 0x000000002e4b7fae */ /* 0x0005e2000c101c4e */
[----:B------:R-:W-:Y:S01]  /*2250*/  IADD3.X R51, R65, UR7, RZ, P3, !PT ;  /* 0x0000000741337c10 */ /* 0x000fe20009ffe4ff */
[----:B------:R-:W-:-:S02]  /*2260*/  UIADD3.X UR7, URZ, UR7, URZ, UP0, !UPT ;  /* 0x000000073f077290 */ /* 0x000fc400087fe43f */
[----:B------:R2:W-:Y:S04]  /*2270*/  LDGSTS.E.BYPASS.128 [R53], desc[UR14][R48.64], !P0 ;  /* 0x0000000030357fae */ /* 0x0005e8000c101c4e */
[----:B------:R2:W-:Y:S01]  /*2280*/  LDGSTS.E.BYPASS.128 [R57], desc[UR14][R50.64], !P0 ;  /* 0x0000000032397fae */ /* 0x0005e2000c101c4e */
[----:B------:R-:W-:-:S03]  /*2290*/  ISETP.GE.U32.AND P0, PT, R74, 0xb80, PT ;  /* 0x00000b804a00780c */ /* 0x000fc60003f06070 */
[----:B------:R-:W0:Y:S10]  /*22a0*/  LDGDEPBAR ;  /* 0x00000000000079af */ /* 0x000e340000000000 */
[----:B--2---:R-:W-:Y:S05]  /*22b0*/  @!P0 BRA `(.L_x_0) ;  /* 0xfffffff400d48947 */ /* 0x004fea000383ffff */
[----:B------:R-:W1:Y:S01]  /*22c0*/  S2R R3, SR_TID.X ;  /* 0x0000000000037919 */ /* 0x000e620000002100 */
[----:B------:R-:W-:Y:S02]  /*22d0*/  WARPGROUP.DEPBAR.LE gsb0, 0x0 ;  /* 0x00008000000079c5 */ /* 0x000fe40000010000 */
[----:B------:R-:W-:-:S04]  /*22e0*/  DEPBAR.LE SB0, 0x0 ;  /* 0x000080000000791a */ /* 0x000fc80000000000 */
[----:B------:R-:W-:Y:S01]  /*22f0*/  LOP3.LUT R13, R72, 0x7, RZ, 0xc0, !PT ;  /* 0x00000007480d7812 */ /* 0x000fe200078ec0ff */
[----:B------:R-:W2:Y:S01]  /*2300*/  LDC.64 R8, c[0x0][0x210] ;  /* 0x00008400ff087b82 */ /* 0x000ea20000000a00 */
[----:B------:R-:W-:Y:S02]  /*2310*/  LOP3.LUT R16, R15, 0x18, R2, 0xf8, !PT ;  /* 0x000000180f107812 */ /* 0x000fe400078ef802 */
[----:B------:R-:W-:-:S05]  /*2320*/  CS2R R6, SRZ ;  /* 0x0000000000067805 */ /* 0x000fca000001ff00 */
[----:B------:R-:W-:Y:S01]  /*2330*/  BAR.SYNC.DEFER_BLOCKING 0x0 ;  /* 0x0000000000007b1d */ /* 0x000fe20000010000 */
[----:B------:R-:W-:-:S04]  /*2340*/  ISETP.GE.AND P0, PT, R16, 0xc00, PT ;  /* 0x00000c001000780c */ /* 0x000fc80003f06270 */
[----:B------:R-:W-:Y:S02]  /*2350*/  ISETP.LT.AND P1, PT, R17, R0, !P0 ;  /* 0x000000001100720c */ /* 0x000fe40004721270 */
[----:B-1----:R-:W-:-:S04]  /*2360*/  SHF.R.U32.HI R3, RZ, 0x5, R3 ;  /* 0x00000005ff037819 */ /* 0x002fc80000011603 */
[----:B------:R-:W-:Y:S01]  /*2370*/  LOP3.LUT R12, R3, 0x3, RZ, 0xc0, !PT ;  /* 0x00000003030c7812 */ /* 0x000fe200078ec0ff */
[----:B--2---:R-:W-:-:S04]  /*2380*/  IMAD.WIDE R2, R16, 0x2, R8 ;  /* 0x0000000210027825 */ /* 0x004fc800078e0208 */
[----:B------:R-:W-:-:S04]  /*2390*/  IMAD R4, R12, 0x10, R13 ;  /* 0x000000100c047824 */ /* 0x000fc800078e020d */
[----:B------:R-:W-:Y:S01]  /*23a0*/  IMAD R14, R4, 0xa0, R71 ;  /* 0x000000a0040e7824 */ /* 0x000fe200078e0247 */
[----:B------:R-:W-:-:S04]  /*23b0*/  CS2R R4, SRZ ;  /* 0x0000000000047805 */ /* 0x000fc8000001ff00 */
[----:B------:R-:W-:Y:S04]  /*23c0*/  STS.64 [R14+UR10], R24 ;  /* 0x000000180e007988 */ /* 0x000fe80008000a0a */
[----:B------:R-:W-:Y:S04]  /*23d0*/  STS.64 [R14+UR10+0x500], R26 ;  /* 0x0005001a0e007988 */ /* 0x000fe80008000a0a */
[----:B------:R-:W-:Y:S04]  /*23e0*/  STS.64 [R14+UR10+0x20], R28 ;  /* 0x0000201c0e007988 */ /* 0x000fe80008000a0a */
[----:B------:R-:W-:Y:S04]  /*23f0*/  STS.64 [R14+UR10+0x520], R30 ;  /* 0x0005201e0e007988 */ /* 0x000fe80008000a0a */
[----:B------:R1:W-:Y:S04]  /*2400*/  STS.64 [R14+UR10+0x40], R32 ;  /* 0x000040200e007988 */ /* 0x0003e80008000a0a */
[----:B------:R-:W-:Y:S04]  /*2410*/  STS.64 [R14+UR10+0x540], R34 ;  /* 0x000540220e007988 */ /* 0x000fe80008000a0a */
[----:B------:R-:W-:Y:S04]  /*2420*/  STS.64 [R14+UR10+0x60], R36 ;  /* 0x000060240e007988 */ /* 0x000fe80008000a0a */
[----:B------:R-:W-:Y:S01]  /*2430*/  STS.64 [R14+UR10+0x560], R38 ;  /* 0x000560260e007988 */ /* 0x000fe20008000a0a */
[----:B------:R-:W-:Y:S01]  /*2440*/  BAR.SYNC.DEFER_BLOCKING 0x0 ;  /* 0x0000000000007b1d */ /* 0x000fe20000010000 */
[----:B------:R-:W-:-:S04]  /*2450*/  LOP3.LUT R9, R17, 0x20, RZ, 0xfc, !PT ;  /* 0x0000002011097812 */ /* 0x000fc800078efcff */
[----:B------:R-:W-:Y:S02]  /*2460*/  ISETP.LT.AND P0, PT, R9, R0, !P0 ;  /* 0x000000000900720c */ /* 0x000fe40004701270 */
[----:B------:R-:W-:Y:S01]  /*2470*/  CS2R R8, SRZ ;  /* 0x0000000000087805 */ /* 0x000fe2000001ff00 */
[----:B------:R-:W2:Y:S01]  /*2480*/  @P1 LDG.E.EL.128 R4, desc[UR14][R2.64] ;  /* 0x0000000e02041981 */ /* 0x000ea2000c2e1d00 */
[----:B------:R-:W-:-:S09]  /*2490*/  CS2R R10, SRZ ;  /* 0x00000000000a7805 */ /* 0x000fd2000001ff00 */
[----:B------:R2:W3:Y:S01]  /*24a0*/  @P0 LDG.E.EL.128 R8, desc[UR14][R2.64] ;  /* 0x0000000e02080981 */ /* 0x0004e2000c2e1d00 */
[----:B------:R-:W-:Y:S02]  /*24b0*/  IMAD R12, R12, 0x8, R13 ;  /* 0x000000080c0c7824 */ /* 0x000fe400078e020d */
[----:B-1----:R-:W-:Y:S02]  /*24c0*/  IMAD R33, R17, 0xc00, R16 ;  /* 0x00000c0011217824 */ /* 0x002fe400078e0210 */
[----:B------:R-:W-:-:S05]  /*24d0*/  IMAD R12, R12, 0x28, R71 ;  /* 0x000000280c0c7824 */ /* 0x000fca00078e0247 */
[----:B------:R-:W-:-:S05]  /*24e0*/  LEA R0, R12, UR10, 0x2 ;  /* 0x0000000a0c007c11 */ /* 0x000fca000f8e10ff */
[----:B------:R-:W1:Y:S04]  /*24f0*/  LDS.128 R28, [R0] ;  /* 0x00000000001c7984 */ /* 0x000e680000000c00 */
[----:B------:R-:W4:Y:S04]  /*2500*/  LDS.128 R24, [R0+0x10] ;  /* 0x0000100000187984 */ /* 0x000f280000000c00 */
[----:B------:R-:W5:Y:S04]  /*2510*/  LDS.128 R20, [R0+0x1400] ;  /* 0x0014000000147984 */ /* 0x000f680000000c00 */
[----:B------:R1:W1:Y:S01]  /*2520*/  LDS.128 R12, [R0+0x1410] ;  /* 0x00141000000c7984 */ /* 0x0002620000000c00 */
[C---:B--2---:R-:W-:Y:S01]  /*2530*/  PRMT R2, R5.reuse, 0x7632, R2 ;  /* 0x0000763205027816 */ /* 0x044fe20000000002 */
[----:B------:R-:W-:Y:S01]  /*2540*/  IMAD.U32 R17, R4, 0x10000, RZ ;  /* 0x0001000004117824 */ /* 0x000fe200078e00ff */
[----:B------:R-:W-:Y:S01]  /*2550*/  PRMT R3, R6, 0x7632, R3 ;  /* 0x0000763206037816 */ /* 0x000fe20000000003 */
[----:B------:R-:W-:Y:S01]  /*2560*/  IMAD.U32 R5, R5, 0x10000, RZ ;  /* 0x0001000005057824 */ /* 0x000fe200078e00ff */
[----:B------:R-:W-:Y:S01]  /*2570*/  PRMT R16, R4, 0x7632, R16 ;  /* 0x0000763204107816 */ /* 0x000fe20000000010 */
[----:B------:R-:W-:Y:S01]  /*2580*/  IMAD.U32 R2, R2, 0x10000, RZ ;  /* 0x0001000002027824 */ /* 0x000fe200078e00ff */
[----:B------:R-:W-:Y:S01]  /*2590*/  PRMT R4, R7, 0x7632, R4 ;  /* 0x0000763207047816 */ /* 0x000fe20000000004 */
[----:B-1----:R-:W-:-:S02]  /*25a0*/  IMAD.U32 R0, R3, 0x10000, RZ ;  /* 0x0001000003007824 */ /* 0x002fc400078e00ff */
[----:B------:R-:W-:Y:S01]  /*25b0*/  FADD R30, R30, R5 ;  /* 0x000000051e1e7221 */ /* 0x000fe20000000000 */
[----:B------:R-:W-:Y:S01]  /*25c0*/  FADD R31, R31, R2 ;  /* 0x000000021f1f7221 */ /* 0x000fe20000000000 */
[----:B------:R-:W-:Y:S01]  /*25d0*/  IMAD.U32 R7, R7, 0x10000, RZ ;  /* 0x0001000007077824 */ /* 0x000fe200078e00ff */
[----:B------:R-:W1:Y:S01]  /*25e0*/  LDC.64 R2, c[0x0][0x228] ;  /* 0x00008a00ff027b82 */ /* 0x000e620000000a00 */
[----:B------:R-:W-:Y:S02]  /*25f0*/  IMAD.U32 R4, R4, 0x10000, RZ ;  /* 0x0001000004047824 */ /* 0x000fe400078e00ff */
[--C-:B----4-:R-:W-:Y:S01]  /*2600*/  FADD R25, R25, R0.reuse ;  /* 0x0000000019197221 */ /* 0x110fe20000000000 */
[----:B---3--:R-:W-:Y:S01]  /*2610*/  PRMT R0, R8, 0x7632, R0 ;  /* 0x0000763208007816 */ /* 0x008fe20000000000 */
[----:B------:R-:W-:Y:S02]  /*2620*/  IMAD.U32 R19, R6, 0x10000, RZ ;  /* 0x0001000006137824 */ /* 0x000fe400078e00ff */
[--C-:B------:R-:W-:Y:S01]  /*2630*/  FADD R27, R27, R4.reuse ;  /* 0x000000041b1b7221 */ /* 0x100fe20000000000 */
[----:B------:R-:W-:Y:S01]  /*2640*/  PRMT R4, R9, 0x7632, R4 ;  /* 0x0000763209047816 */ /* 0x000fe20000000004 */
[----:B------:R-:W-:-:S02]  /*2650*/  IMAD.U32 R16, R16, 0x10000, RZ ;  /* 0x0001000010107824 */ /* 0x000fc400078e00ff */
[----:B------:R-:W-:Y:S01]  /*2660*/  FADD R26, R26, R7 ;  /* 0x000000071a1a7221 */ /* 0x000fe20000000000 */
[----:B------:R-:W-:Y:S01]  /*2670*/  IMAD.U32 R5, R8, 0x10000, RZ ;  /* 0x0001000008057824 */ /* 0x000fe200078e00ff */
[----:B------:R-:W-:Y:S01]  /*2680*/  PRMT R8, R10, 0x7632, R8 ;  /* 0x000076320a087816 */ /* 0x000fe20000000008 */
[----:B------:R-:W-:Y:S01]  /*2690*/  IMAD.U32 R7, R9, 0x10000, RZ ;  /* 0x0001000009077824 */ /* 0x000fe200078e00ff */
[----:B------:R-:W-:Y:S01]  /*26a0*/  PRMT R9, R11, 0x7632, R9 ;  /* 0x000076320b097816 */ /* 0x000fe20000000009 */
[----:B------:R-:W-:Y:S02]  /*26b0*/  IMAD.U32 R0, R0, 0x10000, RZ ;  /* 0x0001000000007824 */ /* 0x000fe400078e00ff */
[----:B------:R-:W-:Y:S01]  /*26c0*/  FADD R28, R28, R17 ;  /* 0x000000111c1c7221 */ /* 0x000fe20000000000 */
[----:B------:R-:W-:Y:S01]  /*26d0*/  FADD R29, R29, R16 ;  /* 0x000000101d1d7221 */ /* 0x000fe20000000000 */
[----:B------:R-:W-:Y:S01]  /*26e0*/  FADD R6, R24, R19 ;  /* 0x0000001318067221 */ /* 0x000fe20000000000 */
[----:B------:R-:W-:-:S02]  /*26f0*/  IMAD.U32 R4, R4, 0x10000, RZ ;  /* 0x0001000004047824 */ /* 0x000fc400078e00ff */
[----:B-----5:R-:W-:Y:S01]  /*2700*/  FADD R21, R21, R0 ;  /* 0x0000000015157221 */ /* 0x020fe20000000000 */
[----:B------:R-:W-:Y:S02]  /*2710*/  IMAD.U32 R17, R10, 0x10000, RZ ;  /* 0x000100000a117824 */ /* 0x000fe400078e00ff */
[----:B------:R-:W-:Y:S01]  /*2720*/  FADD R20, R20, R5 ;  /* 0x0000000514147221 */ /* 0x000fe20000000000 */
[----:B------:R-:W-:Y:S02]  /*2730*/  IMAD.U32 R11, R11, 0x10000, RZ ;  /* 0x000100000b0b7824 */ /* 0x000fe400078e00ff */
[----:B------:R-:W-:Y:S01]  /*2740*/  FADD R22, R22, R7 ;  /* 0x0000000716167221 */ /* 0x000fe20000000000 */
[----:B------:R-:W-:Y:S01]  /*2750*/  FADD R23, R23, R4 ;  /* 0x0000000417177221 */ /* 0x000fe20000000000 */
[----:B------:R-:W-:Y:S01]  /*2760*/  IMAD.U32 R0, R8, 0x10000, RZ ;  /* 0x0001000008007824 */ /* 0x000fe200078e00ff */
[----:B------:R-:W-:Y:S01]  /*2770*/  F2FP.BF16.F32.PACK_AB R4, R29, R28 ;  /* 0x0000001c1d04723e */ /* 0x000fe200000010ff */
[----:B------:R-:W-:Y:S01]  /*2780*/  IMAD.U32 R10, R9, 0x10000, RZ ;  /* 0x00010000090a7824 */ /* 0x000fe200078e00ff */
[----:B------:R-:W-:Y:S01]  /*2790*/  F2FP.BF16.F32.PACK_AB R5, R31, R30 ;  /* 0x0000001e1f05723e */ /* 0x000fe200000010ff */
[----:B-1----:R-:W-:Y:S01]  /*27a0*/  IMAD.WIDE R8, R33, 0x2, R2 ;  /* 0x0000000221087825 */ /* 0x002fe200078e0202 */
[----:B------:R-:W-:-:S03]  /*27b0*/  F2FP.BF16.F32.PACK_AB R6, R25, R6 ;  /* 0x000000061906723e */ /* 0x000fc600000010ff */
[----:B------:R-:W-:Y:S01]  /*27c0*/  FADD R12, R12, R17 ;  /* 0x000000110c0c7221 */ /* 0x000fe20000000000 */
[----:B------:R-:W-:Y:S01]  /*27d0*/  F2FP.BF16.F32.PACK_AB R7, R27, R26 ;  /* 0x0000001a1b07723e */ /* 0x000fe200000010ff */
[----:B------:R-:W-:Y:S01]  /*27e0*/  FADD R11, R14, R11 ;  /* 0x0000000b0e0b7221 */ /* 0x000fe20000000000 */
[----:B------:R-:W-:Y:S01]  /*27f0*/  FADD R13, R13, R0 ;  /* 0x000000000d0d7221 */ /* 0x000fe20000000000 */
[----:B------:R-:W-:Y:S01]  /*2800*/  FADD R10, R15, R10 ;  /* 0x0000000a0f0a7221 */ /* 0x000fe20000000000 */
[----:B------:R-:W-:Y:S01]  /*2810*/  VIADD R17, R33, 0x18000 ;  /* 0x0001800021117836 */ /* 0x000fe20000000000 */
[----:B------:R1:W-:Y:S01]  /*2820*/  @P1 STG.E.128 desc[UR14][R8.64], R4 ;  /* 0x0000000408001986 */ /* 0x0003e2000c101d0e */
[----:B------:R-:W-:Y:S02]  /*2830*/  F2FP.BF16.F32.PACK_AB R20, R21, R20 ;  /* 0x000000141514723e */ /* 0x000fe400000010ff */
[----:B------:R-:W-:Y:S01]  /*2840*/  F2FP.BF16.F32.PACK_AB R21, R23, R22 ;  /* 0x000000161715723e */ /* 0x000fe200000010ff */
[----:B------:R-:W-:Y:S01]  /*2850*/  IMAD.WIDE R2, R17, 0x2, R2 ;  /* 0x0000000211027825 */ /* 0x000fe200078e0202 */
[----:B------:R-:W-:-:S02]  /*2860*/  F2FP.BF16.F32.PACK_AB R22, R13, R12 ;  /* 0x0000000c0d16723e */ /* 0x000fc400000010ff */
[----:B------:R-:W-:Y:S01]  /*2870*/  F2FP.BF16.F32.PACK_AB R23, R10, R11 ;  /* 0x0000000b0a17723e */ /* 0x000fe200000010ff */
[----:B------:R-:W-:Y:S06]  /*2880*/  @!P0 EXIT ;  /* 0x000000000000894d */ /* 0x000fec0003800000 */
[----:B------:R-:W-:Y:S01]  /*2890*/  STG.E.128 desc[UR14][R2.64], R20 ;  /* 0x0000001402007986 */ /* 0x000fe2000c101d0e */
[----:B------:R-:W-:Y:S05]  /*28a0*/  EXIT ;  /* 0x000000000000794d */ /* 0x000fea0003800000 */
.L_x_1:
[----:B------:R-:W-:-:S00]  /*28b0*/  BRA `(.L_x_1) ;  /* 0xfffffffc00fc7947 */ /* 0x000fc0000383ffff */
[----:B------:R-:W-:-:S00]  /*28c0*/  NOP ;  /* 0x0000000000007918 */ /* 0x000fc00000000000 */
        /* <DEDUP_REMOVED lines=11> */
.L_x_2:


//--------------------- .nv.shared.triton_mm      --------------------------
	.section	.nv.shared.triton_mm,"aw",@nobits
	.sectionflags	@""
	.align	16
	.zero		1024


//--------------------- .nv.constant0.triton_mm   --------------------------
	.section	.nv.constant0.triton_mm,"a",@progbits
	.sectionflags	@""
	.align	4
.nv.constant0.triton_mm:
	.zero		564
